//
// Generated by NVIDIA NVVM Compiler
//
// Compiler Build ID: CL-36424714
// Cuda compilation tools, release 13.0, V13.0.88
// Based on NVVM 20.0.0
//

.version 9.0
.target sm_100
.address_size 64

	// .globl	_Z36panel_pivot_and_prescale_coop_kernelP6__halfiiiiS0_PiiS1_
.extern .shared .align 16 .b8 smem[];

.visible .entry _Z36panel_pivot_and_prescale_coop_kernelP6__halfiiiiS0_PiiS1_(
	.param .u64 .ptr .align 1 _Z36panel_pivot_and_prescale_coop_kernelP6__halfiiiiS0_PiiS1__param_0,
	.param .u32 _Z36panel_pivot_and_prescale_coop_kernelP6__halfiiiiS0_PiiS1__param_1,
	.param .u32 _Z36panel_pivot_and_prescale_coop_kernelP6__halfiiiiS0_PiiS1__param_2,
	.param .u32 _Z36panel_pivot_and_prescale_coop_kernelP6__halfiiiiS0_PiiS1__param_3,
	.param .u32 _Z36panel_pivot_and_prescale_coop_kernelP6__halfiiiiS0_PiiS1__param_4,
	.param .u64 .ptr .align 1 _Z36panel_pivot_and_prescale_coop_kernelP6__halfiiiiS0_PiiS1__param_5,
	.param .u64 .ptr .align 1 _Z36panel_pivot_and_prescale_coop_kernelP6__halfiiiiS0_PiiS1__param_6,
	.param .u32 _Z36panel_pivot_and_prescale_coop_kernelP6__halfiiiiS0_PiiS1__param_7,
	.param .u64 .ptr .align 1 _Z36panel_pivot_and_prescale_coop_kernelP6__halfiiiiS0_PiiS1__param_8
)
{
	.reg .pred 	%p<65>;
	.reg .b16 	%rs<158>;
	.reg .b32 	%r<237>;
	.reg .b32 	%f<25>;
	.reg .b64 	%rd<62>;

	ld.param.u64 	%rd13, [_Z36panel_pivot_and_prescale_coop_kernelP6__halfiiiiS0_PiiS1__param_0];
	ld.param.u32 	%r51, [_Z36panel_pivot_and_prescale_coop_kernelP6__halfiiiiS0_PiiS1__param_1];
	ld.param.u32 	%r55, [_Z36panel_pivot_and_prescale_coop_kernelP6__halfiiiiS0_PiiS1__param_3];
	ld.param.u32 	%r53, [_Z36panel_pivot_and_prescale_coop_kernelP6__halfiiiiS0_PiiS1__param_4];
	ld.param.u64 	%rd14, [_Z36panel_pivot_and_prescale_coop_kernelP6__halfiiiiS0_PiiS1__param_5];
	ld.param.u64 	%rd15, [_Z36panel_pivot_and_prescale_coop_kernelP6__halfiiiiS0_PiiS1__param_6];
	ld.param.u32 	%r54, [_Z36panel_pivot_and_prescale_coop_kernelP6__halfiiiiS0_PiiS1__param_7];
	ld.param.u64 	%rd12, [_Z36panel_pivot_and_prescale_coop_kernelP6__halfiiiiS0_PiiS1__param_8];
	cvta.to.global.u64 	%rd1, %rd13;
	cvta.to.global.u64 	%rd2, %rd15;
	cvta.to.global.u64 	%rd3, %rd14;
	mov.u32 	%r1, %tid.x;
	and.b32  	%r2, %r1, 31;
	mov.u32 	%r234, %ntid.x;
	add.s32 	%r4, %r53, %r55;
	setp.ge.s32 	%p1, %r4, %r51;
	@%p1 bra 	$L__BB0_51;
	mov.f32 	%f9, 0f00000000;
	// begin inline asm
	{  cvt.rn.f16.f32 %rs27, %f9;}

	// end inline asm
	mov.u32 	%r5, %nctaid.x;
	mul.lo.s32 	%r6, %r234, %r5;
	mov.u32 	%r7, %ctaid.x;
	mad.lo.s32 	%r56, %r7, %r234, %r1;
	add.s32 	%r236, %r56, %r4;
	setp.ge.s32 	%p2, %r236, %r51;
	mov.u16 	%rs150, %rs27;
	mov.u32 	%r226, %r4;
	@%p2 bra 	$L__BB0_6;
	ld.param.u32 	%r218, [_Z36panel_pivot_and_prescale_coop_kernelP6__halfiiiiS0_PiiS1__param_2];
	mul.wide.s32 	%rd4, %r4, %r218;
	add.s32 	%r58, %r236, %r6;
	max.s32 	%r59, %r51, %r58;
	setp.lt.s32 	%p3, %r58, %r51;
	selp.u32 	%r60, 1, 0, %p3;
	add.s32 	%r61, %r58, %r60;
	sub.s32 	%r62, %r59, %r61;
	div.u32 	%r63, %r62, %r6;
	add.s32 	%r9, %r63, %r60;
	and.b32  	%r64, %r9, 3;
	setp.eq.s32 	%p4, %r64, 3;
	mov.u32 	%r223, %r236;
	mov.u32 	%r226, %r4;
	mov.u16 	%rs150, %rs27;
	@%p4 bra 	$L__BB0_5;
	add.s32 	%r65, %r9, 1;
	and.b32  	%r66, %r65, 3;
	neg.s32 	%r220, %r66;
	mov.u32 	%r223, %r236;
	mov.u32 	%r226, %r4;
	mov.u16 	%rs150, %rs27;
$L__BB0_4:
	.pragma "nounroll";
	cvt.s64.s32 	%rd16, %r223;
	add.s64 	%rd17, %rd4, %rd16;
	shl.b64 	%rd18, %rd17, 1;
	add.s64 	%rd19, %rd1, %rd18;
	ld.global.u16 	%rs30, [%rd19];
	// begin inline asm
	{abs.f16 %rs29,%rs30;
}
	// end inline asm
	// begin inline asm
	{ .reg .pred __$temp3;
  setp.gt.f16  __$temp3, %rs29, %rs150;
  selp.u16 %rs31, 1, 0, __$temp3;}
	// end inline asm
	setp.eq.s16 	%p5, %rs31, 0;
	selp.b16 	%rs150, %rs150, %rs29, %p5;
	selp.b32 	%r226, %r226, %r223, %p5;
	add.s32 	%r223, %r223, %r6;
	add.s32 	%r220, %r220, 1;
	setp.ne.s32 	%p6, %r220, 0;
	@%p6 bra 	$L__BB0_4;
$L__BB0_5:
	setp.lt.u32 	%p7, %r9, 3;
	@%p7 bra 	$L__BB0_6;
	bra.uni 	$L__BB0_52;
$L__BB0_6:
	shl.b32 	%r109, %r234, 1;
	mov.u32 	%r110, smem;
	add.s32 	%r21, %r110, %r109;
	// begin inline asm
	{mov.u32 %r73, WARP_SZ;
}
	// end inline asm
	shl.b32 	%r111, %r73, 8;
	add.s32 	%r106, %r111, -8161;
	// begin inline asm
	{  mov.b32 %r74, {%rs150,%rs150};}

	// end inline asm
	mov.b32 	%r77, 16;
	mov.b32 	%r107, -1;
	// begin inline asm
	{shfl.sync.down.b32 %r75,%r74,%r77,%r106,%r107;
}
	// end inline asm
	// begin inline asm
	{.reg .f16 low,high;
 mov.b32 {low,high}, %r75;
 mov.b16 %rs56, low;}
	// end inline asm
	shfl.sync.down.b32	%r112|%p13, %r226, 16, 31, -1;
	// begin inline asm
	{ .reg .pred __$temp3;
  setp.gt.f16  __$temp3, %rs56, %rs150;
  selp.u16 %rs57, 1, 0, __$temp3;}
	// end inline asm
	setp.eq.s16 	%p14, %rs57, 0;
	selp.b16 	%rs65, %rs150, %rs56, %p14;
	selp.b32 	%r113, %r226, %r112, %p14;
	// begin inline asm
	{  mov.b32 %r81, {%rs65,%rs65};}

	// end inline asm
	mov.b32 	%r84, 8;
	// begin inline asm
	{shfl.sync.down.b32 %r82,%r81,%r84,%r106,%r107;
}
	// end inline asm
	// begin inline asm
	{.reg .f16 low,high;
 mov.b32 {low,high}, %r82;
 mov.b16 %rs62, low;}
	// end inline asm
	shfl.sync.down.b32	%r114|%p15, %r113, 8, 31, -1;
	// begin inline asm
	{ .reg .pred __$temp3;
  setp.gt.f16  __$temp3, %rs62, %rs65;
  selp.u16 %rs63, 1, 0, __$temp3;}
	// end inline asm
	setp.eq.s16 	%p16, %rs63, 0;
	selp.b16 	%rs71, %rs65, %rs62, %p16;
	selp.b32 	%r115, %r113, %r114, %p16;
	// begin inline asm
	{  mov.b32 %r88, {%rs71,%rs71};}

	// end inline asm
	mov.b32 	%r91, 4;
	// begin inline asm
	{shfl.sync.down.b32 %r89,%r88,%r91,%r106,%r107;
}
	// end inline asm
	// begin inline asm
	{.reg .f16 low,high;
 mov.b32 {low,high}, %r89;
 mov.b16 %rs68, low;}
	// end inline asm
	shfl.sync.down.b32	%r116|%p17, %r115, 4, 31, -1;
	// begin inline asm
	{ .reg .pred __$temp3;
  setp.gt.f16  __$temp3, %rs68, %rs71;
  selp.u16 %rs69, 1, 0, __$temp3;}
	// end inline asm
	setp.eq.s16 	%p18, %rs69, 0;
	selp.b16 	%rs77, %rs71, %rs68, %p18;
	selp.b32 	%r117, %r115, %r116, %p18;
	// begin inline asm
	{  mov.b32 %r95, {%rs77,%rs77};}

	// end inline asm
	mov.b32 	%r98, 2;
	// begin inline asm
	{shfl.sync.down.b32 %r96,%r95,%r98,%r106,%r107;
}
	// end inline asm
	// begin inline asm
	{.reg .f16 low,high;
 mov.b32 {low,high}, %r96;
 mov.b16 %rs74, low;}
	// end inline asm
	shfl.sync.down.b32	%r118|%p19, %r117, 2, 31, -1;
	// begin inline asm
	{ .reg .pred __$temp3;
  setp.gt.f16  __$temp3, %rs74, %rs77;
  selp.u16 %rs75, 1, 0, __$temp3;}
	// end inline asm
	setp.eq.s16 	%p20, %rs75, 0;
	selp.b16 	%rs83, %rs77, %rs74, %p20;
	selp.b32 	%r119, %r117, %r118, %p20;
	// begin inline asm
	{  mov.b32 %r102, {%rs83,%rs83};}

	// end inline asm
	mov.b32 	%r105, 1;
	// begin inline asm
	{shfl.sync.down.b32 %r103,%r102,%r105,%r106,%r107;
}
	// end inline asm
	// begin inline asm
	{.reg .f16 low,high;
 mov.b32 {low,high}, %r103;
 mov.b16 %rs80, low;}
	// end inline asm
	shfl.sync.down.b32	%r120|%p21, %r119, 1, 31, -1;
	// begin inline asm
	{ .reg .pred __$temp3;
  setp.gt.f16  __$temp3, %rs80, %rs83;
  selp.u16 %rs81, 1, 0, __$temp3;}
	// end inline asm
	setp.eq.s16 	%p22, %rs81, 0;
	selp.b16 	%rs7, %rs83, %rs80, %p22;
	selp.b32 	%r23, %r119, %r120, %p22;
	setp.eq.s32 	%p23, %r2, 0;
	@%p23 bra 	$L__BB0_7;
	bra.uni 	$L__BB0_8;
$L__BB0_7:
	shr.u32 	%r121, %r1, 5;
	shl.b32 	%r122, %r121, 1;
	add.s32 	%r124, %r110, %r122;
	st.shared.u16 	[%r124], %rs7;
	shl.b32 	%r125, %r121, 2;
	add.s32 	%r126, %r21, %r125;
	st.shared.u32 	[%r126], %r23;
$L__BB0_8:
	bar.sync 	0;
	setp.gt.u32 	%p24, %r1, 31;
	@%p24 bra 	$L__BB0_13;
	shr.u32 	%r127, %r234, 5;
	setp.ge.u32 	%p25, %r2, %r127;
	mov.u16 	%rs152, %rs27;
	mov.u32 	%r229, %r4;
	@%p25 bra 	$L__BB0_11;
	shl.b32 	%r128, %r2, 1;
	add.s32 	%r130, %r110, %r128;
	ld.shared.u16 	%rs152, [%r130];
	shl.b32 	%r131, %r2, 2;
	add.s32 	%r132, %r21, %r131;
	ld.shared.u32 	%r229, [%r132];
$L__BB0_11:
	setp.ne.s32 	%p26, %r2, 0;
	// begin inline asm
	{  mov.b32 %r133, {%rs152,%rs152};}

	// end inline asm
	mov.b32 	%r136, 16;
	mov.b32 	%r166, -1;
	// begin inline asm
	{shfl.sync.down.b32 %r134,%r133,%r136,%r106,%r166;
}
	// end inline asm
	// begin inline asm
	{.reg .f16 low,high;
 mov.b32 {low,high}, %r134;
 mov.b16 %rs86, low;}
	// end inline asm
	shfl.sync.down.b32	%r168|%p27, %r229, 16, 31, -1;
	// begin inline asm
	{ .reg .pred __$temp3;
  setp.gt.f16  __$temp3, %rs86, %rs152;
  selp.u16 %rs87, 1, 0, __$temp3;}
	// end inline asm
	setp.eq.s16 	%p28, %rs87, 0;
	selp.b16 	%rs95, %rs152, %rs86, %p28;
	selp.b32 	%r169, %r229, %r168, %p28;
	// begin inline asm
	{  mov.b32 %r140, {%rs95,%rs95};}

	// end inline asm
	mov.b32 	%r143, 8;
	// begin inline asm
	{shfl.sync.down.b32 %r141,%r140,%r143,%r106,%r166;
}
	// end inline asm
	// begin inline asm
	{.reg .f16 low,high;
 mov.b32 {low,high}, %r141;
 mov.b16 %rs92, low;}
	// end inline asm
	shfl.sync.down.b32	%r170|%p29, %r169, 8, 31, -1;
	// begin inline asm
	{ .reg .pred __$temp3;
  setp.gt.f16  __$temp3, %rs92, %rs95;
  selp.u16 %rs93, 1, 0, __$temp3;}
	// end inline asm
	setp.eq.s16 	%p30, %rs93, 0;
	selp.b16 	%rs101, %rs95, %rs92, %p30;
	selp.b32 	%r171, %r169, %r170, %p30;
	// begin inline asm
	{  mov.b32 %r147, {%rs101,%rs101};}

	// end inline asm
	mov.b32 	%r150, 4;
	// begin inline asm
	{shfl.sync.down.b32 %r148,%r147,%r150,%r106,%r166;
}
	// end inline asm
	// begin inline asm
	{.reg .f16 low,high;
 mov.b32 {low,high}, %r148;
 mov.b16 %rs98, low;}
	// end inline asm
	shfl.sync.down.b32	%r172|%p31, %r171, 4, 31, -1;
	// begin inline asm
	{ .reg .pred __$temp3;
  setp.gt.f16  __$temp3, %rs98, %rs101;
  selp.u16 %rs99, 1, 0, __$temp3;}
	// end inline asm
	setp.eq.s16 	%p32, %rs99, 0;
	selp.b16 	%rs107, %rs101, %rs98, %p32;
	selp.b32 	%r173, %r171, %r172, %p32;
	// begin inline asm
	{  mov.b32 %r154, {%rs107,%rs107};}

	// end inline asm
	mov.b32 	%r157, 2;
	// begin inline asm
	{shfl.sync.down.b32 %r155,%r154,%r157,%r106,%r166;
}
	// end inline asm
	// begin inline asm
	{.reg .f16 low,high;
 mov.b32 {low,high}, %r155;
 mov.b16 %rs104, low;}
	// end inline asm
	shfl.sync.down.b32	%r174|%p33, %r173, 2, 31, -1;
	// begin inline asm
	{ .reg .pred __$temp3;
  setp.gt.f16  __$temp3, %rs104, %rs107;
  selp.u16 %rs105, 1, 0, __$temp3;}
	// end inline asm
	setp.eq.s16 	%p34, %rs105, 0;
	selp.b16 	%rs113, %rs107, %rs104, %p34;
	selp.b32 	%r175, %r173, %r174, %p34;
	// begin inline asm
	{  mov.b32 %r161, {%rs113,%rs113};}

	// end inline asm
	mov.b32 	%r164, 1;
	// begin inline asm
	{shfl.sync.down.b32 %r162,%r161,%r164,%r106,%r166;
}
	// end inline asm
	// begin inline asm
	{.reg .f16 low,high;
 mov.b32 {low,high}, %r162;
 mov.b16 %rs110, low;}
	// end inline asm
	shfl.sync.down.b32	%r176|%p35, %r175, 1, 31, -1;
	// begin inline asm
	{ .reg .pred __$temp3;
  setp.gt.f16  __$temp3, %rs110, %rs113;
  selp.u16 %rs111, 1, 0, __$temp3;}
	// end inline asm
	setp.eq.s16 	%p36, %rs111, 0;
	selp.b16 	%rs12, %rs113, %rs110, %p36;
	selp.b32 	%r30, %r175, %r176, %p36;
	@%p26 bra 	$L__BB0_13;
	mul.wide.u32 	%rd36, %r7, 2;
	add.s64 	%rd37, %rd3, %rd36;
	st.global.u16 	[%rd37], %rs12;
	mul.wide.u32 	%rd38, %r7, 4;
	add.s64 	%rd39, %rd2, %rd38;
	st.global.u32 	[%rd39], %r30;
$L__BB0_13:
	// begin inline asm
	mov.u32 %r177, %envreg2;
	// end inline asm
	cvt.u64.u32 	%rd40, %r177;
	// begin inline asm
	mov.u32 %r178, %envreg1;
	// end inline asm
	cvt.u64.u32 	%rd41, %r178;
	shl.b64 	%rd42, %rd41, 32;
	or.b64  	%rd5, %rd42, %rd40;
	setp.ne.s64 	%p37, %rd5, 0;
	@%p37 bra 	$L__BB0_15;
	// begin inline asm
	trap;
	// end inline asm
$L__BB0_15:
	add.s64 	%rd6, %rd5, 4;
	barrier.sync 	0;
	mov.u32 	%r179, %tid.y;
	add.s32 	%r180, %r1, %r179;
	mov.u32 	%r181, %tid.z;
	or.b32  	%r31, %r180, %r181;
	setp.ne.s32 	%p38, %r31, 0;
	@%p38 bra 	$L__BB0_18;
	mov.u32 	%r184, %nctaid.y;
	mul.lo.s32 	%r185, %r5, %r184;
	mov.u32 	%r186, %nctaid.z;
	mul.lo.s32 	%r187, %r185, %r186;
	mov.u32 	%r188, %ctaid.y;
	add.s32 	%r189, %r7, %r188;
	mov.u32 	%r190, %ctaid.z;
	neg.s32 	%r191, %r190;
	setp.eq.s32 	%p39, %r189, %r191;
	sub.s32 	%r192, -2147483647, %r187;
	selp.b32 	%r183, %r192, 1, %p39;
	// begin inline asm
	atom.add.release.gpu.u32 %r182,[%rd6],%r183;
	// end inline asm
$L__BB0_17:
	// begin inline asm
	ld.acquire.gpu.u32 %r193,[%rd6];
	// end inline asm
	xor.b32  	%r194, %r193, %r182;
	setp.gt.s32 	%p40, %r194, -1;
	@%p40 bra 	$L__BB0_17;
$L__BB0_18:
	barrier.sync 	0;
	setp.ne.s32 	%p41, %r7, 0;
	cvta.to.global.u64 	%rd45, %rd12;
	mul.wide.s32 	%rd46, %r53, 4;
	add.s64 	%rd7, %rd45, %rd46;
	@%p41 bra 	$L__BB0_31;
	setp.ge.s32 	%p42, %r1, %r54;
	mov.u16 	%rs154, %rs27;
	mov.u32 	%r232, %r4;
	@%p42 bra 	$L__BB0_24;
	mov.u32 	%r230, %r1;
	mov.u32 	%r232, %r4;
	mov.u16 	%rs154, %rs27;
$L__BB0_21:
	mul.wide.s32 	%rd47, %r230, 2;
	add.s64 	%rd48, %rd3, %rd47;
	ld.global.u16 	%rs14, [%rd48];
	mul.wide.s32 	%rd49, %r230, 4;
	add.s64 	%rd8, %rd2, %rd49;
	// begin inline asm
	{ .reg .pred __$temp3;
  setp.gt.f16  __$temp3, %rs14, %rs154;
  selp.u16 %rs114, 1, 0, __$temp3;}
	// end inline asm
	setp.eq.s16 	%p43, %rs114, 0;
	@%p43 bra 	$L__BB0_23;
	ld.global.u32 	%r232, [%rd8];
	mov.u16 	%rs154, %rs14;
$L__BB0_23:
	add.s32 	%r230, %r230, %r234;
	setp.lt.s32 	%p44, %r230, %r54;
	@%p44 bra 	$L__BB0_21;
$L__BB0_24:
	shl.b32 	%r195, %r1, 1;
	mov.u32 	%r196, smem;
	add.s32 	%r39, %r196, %r195;
	st.shared.u16 	[%r39], %rs154;
	shl.b32 	%r197, %r1, 2;
	add.s32 	%r40, %r21, %r197;
	st.shared.u32 	[%r40], %r232;
	bar.sync 	0;
	setp.lt.u32 	%p45, %r234, 2;
	@%p45 bra 	$L__BB0_29;
$L__BB0_25:
	mov.u32 	%r41, %r234;
	shr.u32 	%r234, %r41, 1;
	setp.ge.u32 	%p46, %r1, %r234;
	@%p46 bra 	$L__BB0_28;
	and.b32  	%r198, %r41, 2046;
	add.s32 	%r199, %r39, %r198;
	ld.shared.u16 	%rs17, [%r199];
	ld.shared.u16 	%rs119, [%r39];
	// begin inline asm
	{ .reg .pred __$temp3;
  setp.gt.f16  __$temp3, %rs17, %rs119;
  selp.u16 %rs117, 1, 0, __$temp3;}
	// end inline asm
	setp.eq.s16 	%p47, %rs117, 0;
	@%p47 bra 	$L__BB0_28;
	st.shared.u16 	[%r39], %rs17;
	shl.b32 	%r200, %r234, 2;
	add.s32 	%r201, %r40, %r200;
	ld.shared.u32 	%r202, [%r201];
	st.shared.u32 	[%r40], %r202;
$L__BB0_28:
	bar.sync 	0;
	setp.gt.u32 	%p48, %r41, 3;
	@%p48 bra 	$L__BB0_25;
$L__BB0_29:
	setp.ne.s32 	%p49, %r1, 0;
	@%p49 bra 	$L__BB0_31;
	ld.shared.u32 	%r203, [%r21];
	sub.s32 	%r204, %r203, %r4;
	st.global.u32 	[%rd7], %r204;
$L__BB0_31:
	setp.ne.s64 	%p50, %rd5, 0;
	@%p50 bra 	$L__BB0_33;
	// begin inline asm
	trap;
	// end inline asm
$L__BB0_33:
	setp.ne.s32 	%p51, %r31, 0;
	barrier.sync 	0;
	@%p51 bra 	$L__BB0_36;
	mov.u32 	%r207, %nctaid.y;
	mul.lo.s32 	%r208, %r5, %r207;
	mov.u32 	%r209, %nctaid.z;
	mul.lo.s32 	%r210, %r208, %r209;
	mov.u32 	%r211, %ctaid.y;
	add.s32 	%r212, %r7, %r211;
	mov.u32 	%r213, %ctaid.z;
	neg.s32 	%r214, %r213;
	setp.eq.s32 	%p52, %r212, %r214;
	sub.s32 	%r215, -2147483647, %r210;
	selp.b32 	%r206, %r215, 1, %p52;
	// begin inline asm
	atom.add.release.gpu.u32 %r205,[%rd6],%r206;
	// end inline asm
$L__BB0_35:
	// begin inline asm
	ld.acquire.gpu.u32 %r216,[%rd6];
	// end inline asm
	xor.b32  	%r217, %r216, %r205;
	setp.gt.s32 	%p53, %r217, -1;
	@%p53 bra 	$L__BB0_35;
$L__BB0_36:
	ld.param.u32 	%r219, [_Z36panel_pivot_and_prescale_coop_kernelP6__halfiiiiS0_PiiS1__param_2];
	barrier.sync 	0;
	ld.global.u32 	%r44, [%rd7];
	add.s32 	%r45, %r44, %r4;
	cvt.s64.s32 	%rd52, %r45;
	mul.wide.s32 	%rd9, %r4, %r219;
	add.s64 	%rd53, %rd9, %rd52;
	shl.b64 	%rd54, %rd53, 1;
	add.s64 	%rd55, %rd1, %rd54;
	ld.global.u16 	%rs18, [%rd55];
	// begin inline asm
	{ .reg .pred __$temp3;
  setp.eq.f16  __$temp3, %rs18, %rs27;
  selp.u16 %rs120, 1, 0, __$temp3;}
	// end inline asm
	setp.ne.s16 	%p54, %rs120, 0;
	@%p54 bra 	$L__BB0_51;
	setp.eq.s32 	%p55, %r44, 0;
	@%p55 bra 	$L__BB0_45;
	setp.ge.s32 	%p56, %r236, %r51;
	@%p56 bra 	$L__BB0_51;
$L__BB0_39:
	setp.eq.s32 	%p57, %r236, %r45;
	@%p57 bra 	$L__BB0_44;
	cvt.s64.s32 	%rd56, %r236;
	add.s64 	%rd57, %rd9, %rd56;
	shl.b64 	%rd58, %rd57, 1;
	add.s64 	%rd11, %rd1, %rd58;
	ld.global.u16 	%rs123, [%rd11];
	// begin inline asm
	{  cvt.f32.f16 %f10, %rs123;}

	// end inline asm
	// begin inline asm
	{  cvt.f32.f16 %f11, %rs18;}

	// end inline asm
	// begin inline asm
	{rcp.approx.ftz.f32 %f12, %f11;
}
	// end inline asm
	mul.f32 	%f14, %f10, %f12;
	// begin inline asm
	{  cvt.rn.f16.f32 %rs157, %f14;}

	// end inline asm
	// begin inline asm
	{abs.f16 %rs126,%rs157;
}
	// end inline asm
	mov.b16 	%rs130, 143;
	// begin inline asm
	{ .reg .pred __$temp3;
  setp.lt.f16  __$temp3, %rs126, %rs130;
  selp.u16 %rs128, 1, 0, __$temp3;}
	// end inline asm
	setp.eq.s16 	%p58, %rs128, 0;
	@%p58 bra 	$L__BB0_43;
	// begin inline asm
	{ .reg .pred __$temp3;
  setp.lt.f16  __$temp3, %rs27, %rs126;
  selp.u16 %rs131, 1, 0, __$temp3;}
	// end inline asm
	setp.eq.s16 	%p59, %rs131, 0;
	@%p59 bra 	$L__BB0_43;
	neg.f32 	%f16, %f11;
	fma.rn.f32 	%f17, %f16, %f14, %f10;
	fma.rn.f32 	%f15, %f12, %f17, %f14;
	// begin inline asm
	{  cvt.rn.f16.f32 %rs157, %f15;}

	// end inline asm
$L__BB0_43:
	st.global.u16 	[%rd11], %rs157;
$L__BB0_44:
	add.s32 	%r236, %r236, %r6;
	setp.lt.s32 	%p60, %r236, %r51;
	@%p60 bra 	$L__BB0_39;
	bra.uni 	$L__BB0_51;
$L__BB0_45:
	add.s32 	%r235, %r236, 1;
	setp.ge.s32 	%p61, %r235, %r51;
	@%p61 bra 	$L__BB0_51;
	// begin inline asm
	{  cvt.f32.f16 %f18, %rs18;}

	// end inline asm
	// begin inline asm
	{rcp.approx.ftz.f32 %f19, %f18;
}
	// end inline asm
	neg.f32 	%f2, %f18;
$L__BB0_47:
	cvt.s64.s32 	%rd59, %r235;
	add.s64 	%rd60, %rd9, %rd59;
	shl.b64 	%rd61, %rd60, 1;
	add.s64 	%rd10, %rd1, %rd61;
	ld.global.u16 	%rs136, [%rd10];
	// begin inline asm
	{  cvt.f32.f16 %f21, %rs136;}

	// end inline asm
	mul.f32 	%f22, %f21, %f19;
	// begin inline asm
	{  cvt.rn.f16.f32 %rs156, %f22;}

	// end inline asm
	// begin inline asm
	{abs.f16 %rs138,%rs156;
}
	// end inline asm
	mov.b16 	%rs142, 143;
	// begin inline asm
	{ .reg .pred __$temp3;
  setp.lt.f16  __$temp3, %rs138, %rs142;
  selp.u16 %rs140, 1, 0, __$temp3;}
	// end inline asm
	setp.eq.s16 	%p62, %rs140, 0;
	@%p62 bra 	$L__BB0_50;
	// begin inline asm
	{ .reg .pred __$temp3;
  setp.lt.f16  __$temp3, %rs27, %rs138;
  selp.u16 %rs143, 1, 0, __$temp3;}
	// end inline asm
	setp.eq.s16 	%p63, %rs143, 0;
	@%p63 bra 	$L__BB0_50;
	fma.rn.f32 	%f24, %f2, %f22, %f21;
	fma.rn.f32 	%f23, %f19, %f24, %f22;
	// begin inline asm
	{  cvt.rn.f16.f32 %rs156, %f23;}

	// end inline asm
$L__BB0_50:
	st.global.u16 	[%rd10], %rs156;
	add.s32 	%r235, %r235, %r6;
	setp.lt.s32 	%p64, %r235, %r51;
	@%p64 bra 	$L__BB0_47;
$L__BB0_51:
	ret;
$L__BB0_52:
	cvt.s64.s32 	%rd20, %r223;
	add.s64 	%rd21, %rd4, %rd20;
	shl.b64 	%rd22, %rd21, 1;
	add.s64 	%rd23, %rd1, %rd22;
	ld.global.u16 	%rs35, [%rd23];
	// begin inline asm
	{abs.f16 %rs34,%rs35;
}
	// end inline asm
	// begin inline asm
	{ .reg .pred __$temp3;
  setp.gt.f16  __$temp3, %rs34, %rs150;
  selp.u16 %rs36, 1, 0, __$temp3;}
	// end inline asm
	setp.eq.s16 	%p8, %rs36, 0;
	selp.b16 	%rs43, %rs150, %rs34, %p8;
	selp.b32 	%r67, %r226, %r223, %p8;
	add.s32 	%r68, %r223, %r6;
	cvt.s64.s32 	%rd24, %r68;
	add.s64 	%rd25, %rd4, %rd24;
	shl.b64 	%rd26, %rd25, 1;
	add.s64 	%rd27, %rd1, %rd26;
	ld.global.u16 	%rs40, [%rd27];
	// begin inline asm
	{abs.f16 %rs39,%rs40;
}
	// end inline asm
	// begin inline asm
	{ .reg .pred __$temp3;
  setp.gt.f16  __$temp3, %rs39, %rs43;
  selp.u16 %rs41, 1, 0, __$temp3;}
	// end inline asm
	setp.eq.s16 	%p9, %rs41, 0;
	selp.b16 	%rs48, %rs43, %rs39, %p9;
	selp.b32 	%r69, %r67, %r68, %p9;
	add.s32 	%r70, %r68, %r6;
	cvt.s64.s32 	%rd28, %r70;
	add.s64 	%rd29, %rd4, %rd28;
	shl.b64 	%rd30, %rd29, 1;
	add.s64 	%rd31, %rd1, %rd30;
	ld.global.u16 	%rs45, [%rd31];
	// begin inline asm
	{abs.f16 %rs44,%rs45;
}
	// end inline asm
	// begin inline asm
	{ .reg .pred __$temp3;
  setp.gt.f16  __$temp3, %rs44, %rs48;
  selp.u16 %rs46, 1, 0, __$temp3;}
	// end inline asm
	setp.eq.s16 	%p10, %rs46, 0;
	selp.b16 	%rs53, %rs48, %rs44, %p10;
	selp.b32 	%r71, %r69, %r70, %p10;
	add.s32 	%r72, %r70, %r6;
	cvt.s64.s32 	%rd32, %r72;
	add.s64 	%rd33, %rd4, %rd32;
	shl.b64 	%rd34, %rd33, 1;
	add.s64 	%rd35, %rd1, %rd34;
	ld.global.u16 	%rs50, [%rd35];
	// begin inline asm
	{abs.f16 %rs49,%rs50;
}
	// end inline asm
	// begin inline asm
	{ .reg .pred __$temp3;
  setp.gt.f16  __$temp3, %rs49, %rs53;
  selp.u16 %rs51, 1, 0, __$temp3;}
	// end inline asm
	setp.eq.s16 	%p11, %rs51, 0;
	selp.b16 	%rs150, %rs53, %rs49, %p11;
	selp.b32 	%r226, %r71, %r72, %p11;
	add.s32 	%r223, %r72, %r6;
	setp.lt.s32 	%p12, %r223, %r51;
	@%p12 bra 	$L__BB0_52;
	bra.uni 	$L__BB0_6;

}
	// .globl	_Z21panel_row_swap_kernelP6__halfiiiiiPKi
.visible .entry _Z21panel_row_swap_kernelP6__halfiiiiiPKi(
	.param .u64 .ptr .align 1 _Z21panel_row_swap_kernelP6__halfiiiiiPKi_param_0,
	.param .u32 _Z21panel_row_swap_kernelP6__halfiiiiiPKi_param_1,
	.param .u32 _Z21panel_row_swap_kernelP6__halfiiiiiPKi_param_2,
	.param .u32 _Z21panel_row_swap_kernelP6__halfiiiiiPKi_param_3,
	.param .u32 _Z21panel_row_swap_kernelP6__halfiiiiiPKi_param_4,
	.param .u32 _Z21panel_row_swap_kernelP6__halfiiiiiPKi_param_5,
	.param .u64 .ptr .align 1 _Z21panel_row_swap_kernelP6__halfiiiiiPKi_param_6
)
{
	.reg .pred 	%p<4>;
	.reg .b16 	%rs<3>;
	.reg .b32 	%r<15>;
	.reg .b64 	%rd<16>;

	ld.param.u64 	%rd1, [_Z21panel_row_swap_kernelP6__halfiiiiiPKi_param_0];
	ld.param.u32 	%r8, [_Z21panel_row_swap_kernelP6__halfiiiiiPKi_param_1];
	ld.param.u32 	%r4, [_Z21panel_row_swap_kernelP6__halfiiiiiPKi_param_2];
	ld.param.u32 	%r5, [_Z21panel_row_swap_kernelP6__halfiiiiiPKi_param_3];
	ld.param.u32 	%r6, [_Z21panel_row_swap_kernelP6__halfiiiiiPKi_param_4];
	ld.param.u32 	%r7, [_Z21panel_row_swap_kernelP6__halfiiiiiPKi_param_5];
	ld.param.u64 	%rd2, [_Z21panel_row_swap_kernelP6__halfiiiiiPKi_param_6];
	add.s32 	%r1, %r7, %r5;
	setp.ge.s32 	%p1, %r1, %r8;
	@%p1 bra 	$L__BB1_4;
	cvta.to.global.u64 	%rd3, %rd2;
	mul.wide.s32 	%rd4, %r7, 4;
	add.s64 	%rd5, %rd3, %rd4;
	ld.global.nc.u32 	%r2, [%rd5];
	setp.eq.s32 	%p2, %r2, 0;
	@%p2 bra 	$L__BB1_4;
	mov.u32 	%r9, %ctaid.x;
	mov.u32 	%r10, %ntid.x;
	mov.u32 	%r11, %tid.x;
	mad.lo.s32 	%r12, %r9, %r10, %r11;
	add.s32 	%r3, %r12, %r5;
	add.s32 	%r13, %r6, %r5;
	setp.ge.s32 	%p3, %r3, %r13;
	@%p3 bra 	$L__BB1_4;
	cvta.to.global.u64 	%rd6, %rd1;
	mul.wide.s32 	%rd7, %r3, %r4;
	cvt.s64.s32 	%rd8, %r1;
	add.s64 	%rd9, %rd7, %rd8;
	shl.b64 	%rd10, %rd9, 1;
	add.s64 	%rd11, %rd6, %rd10;
	ld.global.u16 	%rs1, [%rd11];
	add.s32 	%r14, %r2, %r1;
	cvt.s64.s32 	%rd12, %r14;
	add.s64 	%rd13, %rd7, %rd12;
	shl.b64 	%rd14, %rd13, 1;
	add.s64 	%rd15, %rd6, %rd14;
	ld.global.u16 	%rs2, [%rd15];
	st.global.u16 	[%rd11], %rs2;
	st.global.u16 	[%rd15], %rs1;
$L__BB1_4:
	ret;

}
	// .globl	_Z26panel_update_kernel_cacheUP6__halfiiiii
.visible .entry _Z26panel_update_kernel_cacheUP6__halfiiiii(
	.param .u64 .ptr .align 1 _Z26panel_update_kernel_cacheUP6__halfiiiii_param_0,
	.param .u32 _Z26panel_update_kernel_cacheUP6__halfiiiii_param_1,
	.param .u32 _Z26panel_update_kernel_cacheUP6__halfiiiii_param_2,
	.param .u32 _Z26panel_update_kernel_cacheUP6__halfiiiii_param_3,
	.param .u32 _Z26panel_update_kernel_cacheUP6__halfiiiii_param_4,
	.param .u32 _Z26panel_update_kernel_cacheUP6__halfiiiii_param_5
)
{
	.reg .pred 	%p<5>;
	.reg .b16 	%rs<7>;
	.reg .b32 	%r<17>;
	.reg .b64 	%rd<16>;

	ld.param.u64 	%rd1, [_Z26panel_update_kernel_cacheUP6__halfiiiii_param_0];
	ld.param.u32 	%r5, [_Z26panel_update_kernel_cacheUP6__halfiiiii_param_1];
	ld.param.u32 	%r6, [_Z26panel_update_kernel_cacheUP6__halfiiiii_param_2];
	ld.param.u32 	%r7, [_Z26panel_update_kernel_cacheUP6__halfiiiii_param_3];
	ld.param.u32 	%r8, [_Z26panel_update_kernel_cacheUP6__halfiiiii_param_4];
	ld.param.u32 	%r9, [_Z26panel_update_kernel_cacheUP6__halfiiiii_param_5];
	add.s32 	%r1, %r9, %r7;
	add.s32 	%r2, %r8, %r7;
	setp.ge.s32 	%p1, %r1, %r5;
	@%p1 bra 	$L__BB2_3;
	add.s32 	%r10, %r1, 1;
	mov.u32 	%r11, %ctaid.x;
	add.s32 	%r3, %r10, %r11;
	mov.u32 	%r12, %ctaid.y;
	mov.u32 	%r13, %ntid.x;
	mov.u32 	%r14, %tid.x;
	mad.lo.s32 	%r15, %r12, %r13, %r14;
	add.s32 	%r16, %r15, %r10;
	setp.ge.s32 	%p2, %r3, %r2;
	setp.ge.s32 	%p3, %r16, %r5;
	or.pred  	%p4, %p2, %p3;
	@%p4 bra 	$L__BB2_3;
	cvta.to.global.u64 	%rd2, %rd1;
	cvt.s64.s32 	%rd3, %r16;
	cvt.s64.s32 	%rd4, %r1;
	mul.wide.s32 	%rd5, %r1, %r6;
	add.s64 	%rd6, %rd5, %rd3;
	shl.b64 	%rd7, %rd6, 1;
	add.s64 	%rd8, %rd2, %rd7;
	ld.global.u16 	%rs2, [%rd8];
	mul.wide.s32 	%rd9, %r3, %r6;
	add.s64 	%rd10, %rd9, %rd4;
	shl.b64 	%rd11, %rd10, 1;
	add.s64 	%rd12, %rd2, %rd11;
	ld.global.u16 	%rs3, [%rd12];
	add.s64 	%rd13, %rd9, %rd3;
	shl.b64 	%rd14, %rd13, 1;
	add.s64 	%rd15, %rd2, %rd14;
	ld.global.u16 	%rs5, [%rd15];
	// begin inline asm
	{mul.f16 %rs1,%rs2,%rs3;
}
	// end inline asm
	// begin inline asm
	{sub.f16 %rs4,%rs5,%rs1;
}
	// end inline asm
	st.global.u16 	[%rd15], %rs4;
$L__BB2_3:
	ret;

}


// ===== COMPILED SASS (sm_100) =====

	.target	sm_100

	.elftype	@"ET_EXEC"


//--------------------- .note.nv.tkinfo           --------------------------
	.section	.note.nv.tkinfo,"",@"SHT_NOTE"
	.sectionflags	@"SHF_NOTE_NV_TKINFO"
	.tkinfo
        /*0018*/ 	.word	0x00000002
        /*0030*/ 	.string	""
        /*0030*/ 	.string	"ptxas"
        /*0030*/ 	.string	"Cuda compilation tools, release 13.0, V13.0.88"
        /*0030*/ 	.string	"Build cuda_13.0.r13.0/compiler.36424714_0"
        /*0030*/ 	.string	"-arch sm_100 -m 64 "



//--------------------- .note.nv.cuinfo           --------------------------
	.section	.note.nv.cuinfo,"",@"SHT_NOTE"
	.sectionflags	@"SHF_NOTE_NV_CUINFO"
        /*0018*/ 	.short	0x0002
        /*001a*/ 	.short	0x0064
        /*001c*/ 	.short	0x0082
	.zero		2


//--------------------- .nv.info                  --------------------------
	.section	.nv.info,"",@"SHT_CUDA_INFO"
	.align	4


	//----- nvinfo : EIATTR_REGCOUNT
	.align		4
        /*0000*/ 	.byte	0x04, 0x2f
        /*0002*/ 	.short	(.L_1 - .L_0)
	.align		4
.L_0:
        /*0004*/ 	.word	index@(_Z36panel_pivot_and_prescale_coop_kernelP6__halfiiiiS0_PiiS1_)
        /*0008*/ 	.word	0x0000001c


	//----- nvinfo : EIATTR_FRAME_SIZE
	.align		4
.L_1:
        /*000c*/ 	.byte	0x04, 0x11
        /*000e*/ 	.short	(.L_3 - .L_2)
	.align		4
.L_2:
        /*0010*/ 	.word	index@(_Z36panel_pivot_and_prescale_coop_kernelP6__halfiiiiS0_PiiS1_)
        /*0014*/ 	.word	0x00000000


	//----- nvinfo : EIATTR_REGCOUNT
	.align		4
.L_3:
        /*0018*/ 	.byte	0x04, 0x2f
        /*001a*/ 	.short	(.L_5 - .L_4)
	.align		4
.L_4:
        /*001c*/ 	.word	index@(_Z21panel_row_swap_kernelP6__halfiiiiiPKi)
        /*0020*/ 	.word	0x0000000c


	//----- nvinfo : EIATTR_FRAME_SIZE
	.align		4
.L_5:
        /*0024*/ 	.byte	0x04, 0x11
        /*0026*/ 	.short	(.L_7 - .L_6)
	.align		4
.L_6:
        /*0028*/ 	.word	index@(_Z21panel_row_swap_kernelP6__halfiiiiiPKi)
        /*002c*/ 	.word	0x00000000


	//----- nvinfo : EIATTR_REGCOUNT
	.align		4
.L_7:
        /*0030*/ 	.byte	0x04, 0x2f
        /*0032*/ 	.short	(.L_9 - .L_8)
	.align		4
.L_8:
        /*0034*/ 	.word	index@(_Z26panel_update_kernel_cacheUP6__halfiiiii)
        /*0038*/ 	.word	0x00000010


	//----- nvinfo : EIATTR_FRAME_SIZE
	.align		4
.L_9:
        /*003c*/ 	.byte	0x04, 0x11
        /*003e*/ 	.short	(.L_11 - .L_10)
	.align		4
.L_10:
        /*0040*/ 	.word	index@(_Z26panel_update_kernel_cacheUP6__halfiiiii)
        /*0044*/ 	.word	0x00000000


	//----- nvinfo : EIATTR_MIN_STACK_SIZE
	.align		4
.L_11:
        /*0048*/ 	.byte	0x04, 0x12
        /*004a*/ 	.short	(.L_13 - .L_12)
	.align		4
.L_12:
        /*004c*/ 	.word	index@(_Z26panel_update_kernel_cacheUP6__halfiiiii)
        /*0050*/ 	.word	0x00000000


	//----- nvinfo : EIATTR_MIN_STACK_SIZE
	.align		4
.L_13:
        /*0054*/ 	.byte	0x04, 0x12
        /*0056*/ 	.short	(.L_15 - .L_14)
	.align		4
.L_14:
        /*0058*/ 	.word	index@(_Z21panel_row_swap_kernelP6__halfiiiiiPKi)
        /*005c*/ 	.word	0x00000000


	//----- nvinfo : EIATTR_MIN_STACK_SIZE
	.align		4
.L_15:
        /*0060*/ 	.byte	0x04, 0x12
        /*0062*/ 	.short	(.L_17 - .L_16)
	.align		4
.L_16:
        /*0064*/ 	.word	index@(_Z36panel_pivot_and_prescale_coop_kernelP6__halfiiiiS0_PiiS1_)
        /*0068*/ 	.word	0x00000000
.L_17:


//--------------------- .nv.compat                --------------------------
	.section	.nv.compat,"",@"SHT_CUDA_COMPAT_INFO"
	.align	4
        /*0000*/ 	.byte	0x02, 0x09, 0x00, 0x00, 0x02, 0x02, 0x01, 0x00, 0x02, 0x05, 0x05, 0x00, 0x03, 0x07, 0x01, 0x01
        /*0010*/ 	.byte	0x02, 0x03, 0x00, 0x00, 0x02, 0x06, 0x01, 0x00, 0x04, 0x0b, 0x08, 0x00, 0x09, 0x00, 0x00, 0x00
        /*0020*/ 	.byte	0x00, 0x00, 0x00, 0x00


//--------------------- .nv.info._Z26panel_update_kernel_cacheUP6__halfiiiii --------------------------
	.section	.nv.info._Z26panel_update_kernel_cacheUP6__halfiiiii,"",@"SHT_CUDA_INFO"
	.sectionflags	@""
	.align	4


	//----- nvinfo : EIATTR_CUDA_API_VERSION
	.align		4
        /*0000*/ 	.byte	0x04, 0x37
        /*0002*/ 	.short	(.L_19 - .L_18)
.L_18:
        /*0004*/ 	.word	0x00000082


	//----- nvinfo : EIATTR_KPARAM_INFO
	.align		4
.L_19:
        /*0008*/ 	.byte	0x04, 0x17
        /*000a*/ 	.short	(.L_21 - .L_20)
.L_20:
        /*000c*/ 	.word	0x00000000
        /*0010*/ 	.short	0x0005
        /*0012*/ 	.short	0x0018
        /*0014*/ 	.byte	0x00, 0xf0, 0x11, 0x00


	//----- nvinfo : EIATTR_KPARAM_INFO
	.align		4
.L_21:
        /*0018*/ 	.byte	0x04, 0x17
        /*001a*/ 	.short	(.L_23 - .L_22)
.L_22:
        /*001c*/ 	.word	0x00000000
        /*0020*/ 	.short	0x0004
        /*0022*/ 	.short	0x0014
        /*0024*/ 	.byte	0x00, 0xf0, 0x11, 0x00


	//----- nvinfo : EIATTR_KPARAM_INFO
	.align		4
.L_23:
        /*0028*/ 	.byte	0x04, 0x17
        /*002a*/ 	.short	(.L_25 - .L_24)
.L_24:
        /*002c*/ 	.word	0x00000000
        /*0030*/ 	.short	0x0003
        /*0032*/ 	.short	0x0010
        /*0034*/ 	.byte	0x00, 0xf0, 0x11, 0x00


	//----- nvinfo : EIATTR_KPARAM_INFO
	.align		4
.L_25:
        /*0038*/ 	.byte	0x04, 0x17
        /*003a*/ 	.short	(.L_27 - .L_26)
.L_26:
        /*003c*/ 	.word	0x00000000
        /*0040*/ 	.short	0x0002
        /*0042*/ 	.short	0x000c
        /*0044*/ 	.byte	0x00, 0xf0, 0x11, 0x00


	//----- nvinfo : EIATTR_KPARAM_INFO
	.align		4
.L_27:
        /*0048*/ 	.byte	0x04, 0x17
        /*004a*/ 	.short	(.L_29 - .L_28)
.L_28:
        /*004c*/ 	.word	0x00000000
        /*0050*/ 	.short	0x0001
        /*0052*/ 	.short	0x0008
        /*0054*/ 	.byte	0x00, 0xf0, 0x11, 0x00


	//----- nvinfo : EIATTR_KPARAM_INFO
	.align		4
.L_29:
        /*0058*/ 	.byte	0x04, 0x17
        /*005a*/ 	.short	(.L_31 - .L_30)
.L_30:
        /*005c*/ 	.word	0x00000000
        /*0060*/ 	.short	0x0000
        /*0062*/ 	.short	0x0000
        /*0064*/ 	.byte	0x00, 0xf5, 0x21, 0x00


	//----- nvinfo : EIATTR_SPARSE_MMA_MASK
	.align		4
.L_31:
        /*0068*/ 	.byte	0x03, 0x50
        /*006a*/ 	.short	0x0000


	//----- nvinfo : EIATTR_MAXREG_COUNT
	.align		4
        /*006c*/ 	.byte	0x03, 0x1b
        /*006e*/ 	.short	0x00ff


	//----- nvinfo : EIATTR_MERCURY_ISA_VERSION
	.align		4
        /*0070*/ 	.byte	0x03, 0x5f
        /*0072*/ 	.short	0x0101


	//----- nvinfo : EIATTR_VRC_CTA_INIT_COUNT
	.align		4
        /*0074*/ 	.byte	0x02, 0x4a
	.zero		1
	.zero		1


	//----- nvinfo : EIATTR_EXIT_INSTR_OFFSETS
	.align		4
        /*0078*/ 	.byte	0x04, 0x1c
        /*007a*/ 	.short	(.L_33 - .L_32)


	//   ....[0]....
.L_32:
        /*007c*/ 	.word	0x00000070


	//   ....[1]....
        /*0080*/ 	.word	0x00000120


	//   ....[2]....
        /*0084*/ 	.word	0x00000260


	//----- nvinfo : EIATTR_CBANK_PARAM_SIZE
	.align		4
.L_33:
        /*0088*/ 	.byte	0x03, 0x19
        /*008a*/ 	.short	0x001c


	//----- nvinfo : EIATTR_PARAM_CBANK
	.align		4
        /*008c*/ 	.byte	0x04, 0x0a
        /*008e*/ 	.short	(.L_35 - .L_34)
	.align		4
.L_34:
        /*0090*/ 	.word	index@(.nv.constant0._Z26panel_update_kernel_cacheUP6__halfiiiii)
        /*0094*/ 	.short	0x0380
        /*0096*/ 	.short	0x001c


	//----- nvinfo : EIATTR_SW_WAR
	.align		4
.L_35:
        /*0098*/ 	.byte	0x04, 0x36
        /*009a*/ 	.short	(.L_37 - .L_36)
.L_36:
        /*009c*/ 	.word	0x00000008
.L_37:


//--------------------- .nv.info._Z21panel_row_swap_kernelP6__halfiiiiiPKi --------------------------
	.section	.nv.info._Z21panel_row_swap_kernelP6__halfiiiiiPKi,"",@"SHT_CUDA_INFO"
	.sectionflags	@""
	.align	4


	//----- nvinfo : EIATTR_CUDA_API_VERSION
	.align		4
        /*0000*/ 	.byte	0x04, 0x37
        /*0002*/ 	.short	(.L_39 - .L_38)
.L_38:
        /*0004*/ 	.word	0x00000082


	//----- nvinfo : EIATTR_KPARAM_INFO
	.align		4
.L_39:
        /*0008*/ 	.byte	0x04, 0x17
        /*000a*/ 	.short	(.L_41 - .L_40)
.L_40:
        /*000c*/ 	.word	0x00000000
        /*0010*/ 	.short	0x0006
        /*0012*/ 	.short	0x0020
        /*0014*/ 	.byte	0x00, 0xf5, 0x21, 0x00


	//----- nvinfo : EIATTR_KPARAM_INFO
	.align		4
.L_41:
        /*0018*/ 	.byte	0x04, 0x17
        /*001a*/ 	.short	(.L_43 - .L_42)
.L_42:
        /*001c*/ 	.word	0x00000000
        /*0020*/ 	.short	0x0005
        /*0022*/ 	.short	0x0018
        /*0024*/ 	.byte	0x00, 0xf0, 0x11, 0x00


	//----- nvinfo : EIATTR_KPARAM_INFO
	.align		4
.L_43:
        /*0028*/ 	.byte	0x04, 0x17
        /*002a*/ 	.short	(.L_45 - .L_44)
.L_44:
        /*002c*/ 	.word	0x00000000
        /*0030*/ 	.short	0x0004
        /*0032*/ 	.short	0x0014
        /*0034*/ 	.byte	0x00, 0xf0, 0x11, 0x00


	//----- nvinfo : EIATTR_KPARAM_INFO
	.align		4
.L_45:
        /*0038*/ 	.byte	0x04, 0x17
        /*003a*/ 	.short	(.L_47 - .L_46)
.L_46:
        /*003c*/ 	.word	0x00000000
        /*0040*/ 	.short	0x0003
        /*0042*/ 	.short	0x0010
        /*0044*/ 	.byte	0x00, 0xf0, 0x11, 0x00


	//----- nvinfo : EIATTR_KPARAM_INFO
	.align		4
.L_47:
        /*0048*/ 	.byte	0x04, 0x17
        /*004a*/ 	.short	(.L_49 - .L_48)
.L_48:
        /*004c*/ 	.word	0x00000000
        /*0050*/ 	.short	0x0002
        /*0052*/ 	.short	0x000c
        /*0054*/ 	.byte	0x00, 0xf0, 0x11, 0x00


	//----- nvinfo : EIATTR_KPARAM_INFO
	.align		4
.L_49:
        /*0058*/ 	.byte	0x04, 0x17
        /*005a*/ 	.short	(.L_51 - .L_50)
.L_50:
        /*005c*/ 	.word	0x00000000
        /*0060*/ 	.short	0x0001
        /*0062*/ 	.short	0x0008
        /*0064*/ 	.byte	0x00, 0xf0, 0x11, 0x00


	//----- nvinfo : EIATTR_KPARAM_INFO
	.align		4
.L_51:
        /*0068*/ 	.byte	0x04, 0x17
        /*006a*/ 	.short	(.L_53 - .L_52)
.L_52:
        /*006c*/ 	.word	0x00000000
        /*0070*/ 	.short	0x0000
        /*0072*/ 	.short	0x0000
        /*0074*/ 	.byte	0x00, 0xf5, 0x21, 0x00


	//----- nvinfo : EIATTR_SPARSE_MMA_MASK
	.align		4
.L_53:
        /*0078*/ 	.byte	0x03, 0x50
        /*007a*/ 	.short	0x0000


	//----- nvinfo : EIATTR_MAXREG_COUNT
	.align		4
        /*007c*/ 	.byte	0x03, 0x1b
        /*007e*/ 	.short	0x00ff


	//----- nvinfo : EIATTR_MERCURY_ISA_VERSION
	.align		4
        /*0080*/ 	.byte	0x03, 0x5f
        /*0082*/ 	.short	0x0101


	//----- nvinfo : EIATTR_VRC_CTA_INIT_COUNT
	.align		4
        /*0084*/ 	.byte	0x02, 0x4a
	.zero		1
	.zero		1


	//----- nvinfo : EIATTR_EXIT_INSTR_OFFSETS
	.align		4
        /*0088*/ 	.byte	0x04, 0x1c
        /*008a*/ 	.short	(.L_55 - .L_54)


	//   ....[0]....
.L_54:
        /*008c*/ 	.word	0x00000060


	//   ....[1]....
        /*0090*/ 	.word	0x000000c0


	//   ....[2]....
        /*0094*/ 	.word	0x00000150


	//   ....[3]....
        /*0098*/ 	.word	0x00000250


	//----- nvinfo : EIATTR_CBANK_PARAM_SIZE
	.align		4
.L_55:
        /*009c*/ 	.byte	0x03, 0x19
        /*009e*/ 	.short	0x0028


	//----- nvinfo : EIATTR_PARAM_CBANK
	.align		4
        /*00a0*/ 	.byte	0x04, 0x0a
        /*00a2*/ 	.short	(.L_57 - .L_56)
	.align		4
.L_56:
        /*00a4*/ 	.word	index@(.nv.constant0._Z21panel_row_swap_kernelP6__halfiiiiiPKi)
        /*00a8*/ 	.short	0x0380
        /*00aa*/ 	.short	0x0028


	//----- nvinfo : EIATTR_SW_WAR
	.align		4
.L_57:
        /*00ac*/ 	.byte	0x04, 0x36
        /*00ae*/ 	.short	(.L_59 - .L_58)
.L_58:
        /*00b0*/ 	.word	0x00000008
.L_59:


//--------------------- .nv.info._Z36panel_pivot_and_prescale_coop_kernelP6__halfiiiiS0_PiiS1_ --------------------------
	.section	.nv.info._Z36panel_pivot_and_prescale_coop_kernelP6__halfiiiiS0_PiiS1_,"",@"SHT_CUDA_INFO"
	.sectionflags	@""
	.align	4


	//----- nvinfo : EIATTR_CUDA_API_VERSION
	.align		4
        /*0000*/ 	.byte	0x04, 0x37
        /*0002*/ 	.short	(.L_61 - .L_60)
.L_60:
        /*0004*/ 	.word	0x00000082


	//----- nvinfo : EIATTR_KPARAM_INFO
	.align		4
.L_61:
        /*0008*/ 	.byte	0x04, 0x17
        /*000a*/ 	.short	(.L_63 - .L_62)
.L_62:
        /*000c*/ 	.word	0x00000000
        /*0010*/ 	.short	0x0008
        /*0012*/ 	.short	0x0030
        /*0014*/ 	.byte	0x00, 0xf5, 0x21, 0x00


	//----- nvinfo : EIATTR_KPARAM_INFO
	.align		4
.L_63:
        /*0018*/ 	.byte	0x04, 0x17
        /*001a*/ 	.short	(.L_65 - .L_64)
.L_64:
        /*001c*/ 	.word	0x00000000
        /*0020*/ 	.short	0x0007
        /*0022*/ 	.short	0x0028
        /*0024*/ 	.byte	0x00, 0xf0, 0x11, 0x00


	//----- nvinfo : EIATTR_KPARAM_INFO
	.align		4
.L_65:
        /*0028*/ 	.byte	0x04, 0x17
        /*002a*/ 	.short	(.L_67 - .L_66)
.L_66:
        /*002c*/ 	.word	0x00000000
        /*0030*/ 	.short	0x0006
        /*0032*/ 	.short	0x0020
        /*0034*/ 	.byte	0x00, 0xf5, 0x21, 0x00


	//----- nvinfo : EIATTR_KPARAM_INFO
	.align		4
.L_67:
        /*0038*/ 	.byte	0x04, 0x17
        /*003a*/ 	.short	(.L_69 - .L_68)
.L_68:
        /*003c*/ 	.word	0x00000000
        /*0040*/ 	.short	0x0005
        /*0042*/ 	.short	0x0018
        /*0044*/ 	.byte	0x00, 0xf5, 0x21, 0x00


	//----- nvinfo : EIATTR_KPARAM_INFO
	.align		4
.L_69:
        /*0048*/ 	.byte	0x04, 0x17
        /*004a*/ 	.short	(.L_71 - .L_70)
.L_70:
        /*004c*/ 	.word	0x00000000
        /*0050*/ 	.short	0x0004
        /*0052*/ 	.short	0x0014
        /*0054*/ 	.byte	0x00, 0xf0, 0x11, 0x00


	//----- nvinfo : EIATTR_KPARAM_INFO
	.align		4
.L_71:
        /*0058*/ 	.byte	0x04, 0x17
        /*005a*/ 	.short	(.L_73 - .L_72)
.L_72:
        /*005c*/ 	.word	0x00000000
        /*0060*/ 	.short	0x0003
        /*0062*/ 	.short	0x0010
        /*0064*/ 	.byte	0x00, 0xf0, 0x11, 0x00


	//----- nvinfo : EIATTR_KPARAM_INFO
	.align		4
.L_73:
        /*0068*/ 	.byte	0x04, 0x17
        /*006a*/ 	.short	(.L_75 - .L_74)
.L_74:
        /*006c*/ 	.word	0x00000000
        /*0070*/ 	.short	0x0002
        /*0072*/ 	.short	0x000c
        /*0074*/ 	.byte	0x00, 0xf0, 0x11, 0x00


	//----- nvinfo : EIATTR_KPARAM_INFO
	.align		4
.L_75:
        /*0078*/ 	.byte	0x04, 0x17
        /*007a*/ 	.short	(.L_77 - .L_76)
.L_76:
        /*007c*/ 	.word	0x00000000
        /*0080*/ 	.short	0x0001
        /*0082*/ 	.short	0x0008
        /*0084*/ 	.byte	0x00, 0xf0, 0x11, 0x00


	//----- nvinfo : EIATTR_KPARAM_INFO
	.align		4
.L_77:
        /*0088*/ 	.byte	0x04, 0x17
        /*008a*/ 	.short	(.L_79 - .L_78)
.L_78:
        /*008c*/ 	.word	0x00000000
        /*0090*/ 	.short	0x0000
        /*0092*/ 	.short	0x0000
        /*0094*/ 	.byte	0x00, 0xf5, 0x21, 0x00


	//----- nvinfo : EIATTR_SPARSE_MMA_MASK
	.align		4
.L_79:
        /*0098*/ 	.byte	0x03, 0x50
        /*009a*/ 	.short	0x0000


	//----- nvinfo : EIATTR_MAXREG_COUNT
	.align		4
        /*009c*/ 	.byte	0x03, 0x1b
        /*009e*/ 	.short	0x00ff


	//----- nvinfo : EIATTR_NUM_BARRIERS
	.align		4
        /*00a0*/ 	.byte	0x02, 0x4c
        /*00a2*/ 	.byte	0x01
	.zero		1


	//----- nvinfo : EIATTR_MERCURY_ISA_VERSION
	.align		4
        /*00a4*/ 	.byte	0x03, 0x5f
        /*00a6*/ 	.short	0x0101


	//----- nvinfo : EIATTR_INT_WARP_WIDE_INSTR_OFFSETS
	.align		4
        /*00a8*/ 	.byte	0x04, 0x31
        /*00aa*/ 	.short	(.L_81 - .L_80)


	//   ....[0]....
.L_80:
        /*00ac*/ 	.word	0x00000f50


	//   ....[1]....
        /*00b0*/ 	.word	0x00001090


	//   ....[2]....
        /*00b4*/ 	.word	0x00001620


	//   ....[3]....
        /*00b8*/ 	.word	0x00001760


	//----- nvinfo : EIATTR_COOP_GROUP_MASK_REGIDS
	.align		4
.L_81:
        /*00bc*/ 	.byte	0x04, 0x29
        /*00be*/ 	.short	(.L_83 - .L_82)


	//   ....[0]....
.L_82:
        /*00c0*/ 	.word	0xffffffff


	//   ....[1]....
        /*00c4*/ 	.word	0xffffffff


	//   ....[2]....
        /*00c8*/ 	.word	0xffffffff


	//   ....[3]....
        /*00cc*/ 	.word	0xffffffff


	//   ....[4]....
        /*00d0*/ 	.word	0xffffffff


	//   ....[5]....
        /*00d4*/ 	.word	0xffffffff


	//   ....[6]....
        /*00d8*/ 	.word	0xffffffff


	//   ....[7]....
        /*00dc*/ 	.word	0xffffffff


	//   ....[8]....
        /*00e0*/ 	.word	0xffffffff


	//   ....[9]....
        /*00e4*/ 	.word	0xffffffff


	//   ....[10]....
        /*00e8*/ 	.word	0xffffffff


	//   ....[11]....
        /*00ec*/ 	.word	0xffffffff


	//   ....[12]....
        /*00f0*/ 	.word	0xffffffff


	//   ....[13]....
        /*00f4*/ 	.word	0xffffffff


	//   ....[14]....
        /*00f8*/ 	.word	0xffffffff


	//   ....[15]....
        /*00fc*/ 	.word	0xffffffff


	//   ....[16]....
        /*0100*/ 	.word	0xffffffff


	//   ....[17]....
        /*0104*/ 	.word	0xffffffff


	//   ....[18]....
        /*0108*/ 	.word	0xffffffff


	//   ....[19]....
        /*010c*/ 	.word	0xffffffff


	//   ....[20]....
        /*0110*/ 	.word	0xffffffff


	//   ....[21]....
        /*0114*/ 	.word	0xffffffff


	//   ....[22]....
        /*0118*/ 	.word	0xffffffff


	//   ....[23]....
        /*011c*/ 	.word	0xffffffff


	//   ....[24]....
        /*0120*/ 	.word	0x05000009


	//   ....[25]....
        /*0124*/ 	.word	0x05000009


	//   ....[26]....
        /*0128*/ 	.word	0x05000009


	//   ....[27]....
        /*012c*/ 	.word	0x05000009


	//   ....[28]....
        /*0130*/ 	.word	0x05000009


	//   ....[29]....
        /*0134*/ 	.word	0x05000009


	//   ....[30]....
        /*0138*/ 	.word	0x05000009


	//   ....[31]....
        /*013c*/ 	.word	0x05000009


	//   ....[32]....
        /*0140*/ 	.word	0x05000009


	//   ....[33]....
        /*0144*/ 	.word	0x05000009


	//   ....[34]....
        /*0148*/ 	.word	0x05000009


	//   ....[35]....
        /*014c*/ 	.word	0x05000009


	//   ....[36]....
        /*0150*/ 	.word	0x05000009


	//   ....[37]....
        /*0154*/ 	.word	0x05000009


	//----- nvinfo : EIATTR_COOP_GROUP_INSTR_OFFSETS
	.align		4
.L_83:
        /*0158*/ 	.byte	0x04, 0x28
        /*015a*/ 	.short	(.L_85 - .L_84)


	//   ....[0]....
.L_84:
        /*015c*/ 	.word	0x00000800


	//   ....[1]....
        /*0160*/ 	.word	0x00000840


	//   ....[2]....
        /*0164*/ 	.word	0x000008c0


	//   ....[3]....
        /*0168*/ 	.word	0x000008d0


	//   ....[4]....
        /*016c*/ 	.word	0x00000920


	//   ....[5]....
        /*0170*/ 	.word	0x00000930


	//   ....[6]....
        /*0174*/ 	.word	0x00000990


	//   ....[7]....
        /*0178*/ 	.word	0x000009a0


	//   ....[8]....
        /*017c*/ 	.word	0x000009f0


	//   ....[9]....
        /*0180*/ 	.word	0x00000a00


	//   ....[10]....
        /*0184*/ 	.word	0x00000b80


	//   ....[11]....
        /*0188*/ 	.word	0x00000bc0


	//   ....[12]....
        /*018c*/ 	.word	0x00000be0


	//   ....[13]....
        /*0190*/ 	.word	0x00000c20


	//   ....[14]....
        /*0194*/ 	.word	0x00000c40


	//   ....[15]....
        /*0198*/ 	.word	0x00000c60


	//   ....[16]....
        /*019c*/ 	.word	0x00000ca0


	//   ....[17]....
        /*01a0*/ 	.word	0x00000cc0


	//   ....[18]....
        /*01a4*/ 	.word	0x00000d10


	//   ....[19]....
        /*01a8*/ 	.word	0x00000d20


	//   ....[20]....
        /*01ac*/ 	.word	0x00000e90


	//   ....[21]....
        /*01b0*/ 	.word	0x00001140


	//   ....[22]....
        /*01b4*/ 	.word	0x000015a0


	//   ....[23]....
        /*01b8*/ 	.word	0x00001810


	//   ....[24]....
        /*01bc*/ 	.word	0x00001cf0


	//   ....[25]....
        /*01c0*/ 	.word	0x00001d40


	//   ....[26]....
        /*01c4*/ 	.word	0x00001dd0


	//   ....[27]....
        /*01c8*/ 	.word	0x00001e30


	//   ....[28]....
        /*01cc*/ 	.word	0x00001ec0


	//   ....[29]....
        /*01d0*/ 	.word	0x00001f20


	//   ....[30]....
        /*01d4*/ 	.word	0x00001fb0


	//   ....[31]....
        /*01d8*/ 	.word	0x00002010


	//   ....[32]....
        /*01dc*/ 	.word	0x000020a0


	//   ....[33]....
        /*01e0*/ 	.word	0x00002100


	//   ....[34]....
        /*01e4*/ 	.word	0x000021a0


	//   ....[35]....
        /*01e8*/ 	.word	0x00002260


	//   ....[36]....
        /*01ec*/ 	.word	0x00002320


	//   ....[37]....
        /*01f0*/ 	.word	0x000023e0


	//----- nvinfo : EIATTR_VRC_CTA_INIT_COUNT
	.align		4
.L_85:
        /*01f4*/ 	.byte	0x02, 0x4a
	.zero		1
	.zero		1


	//----- nvinfo : EIATTR_EXIT_INSTR_OFFSETS
	.align		4
        /*01f8*/ 	.byte	0x04, 0x1c
        /*01fa*/ 	.short	(.L_87 - .L_86)


	//   ....[0]....
.L_86:
        /*01fc*/ 	.word	0x00000050


	//   ....[1]....
        /*0200*/ 	.word	0x000018c0


	//   ....[2]....
        /*0204*/ 	.word	0x00001910


	//   ....[3]....
        /*0208*/ 	.word	0x00001ae0


	//   ....[4]....
        /*020c*/ 	.word	0x00001b20


	//   ....[5]....
        /*0210*/ 	.word	0x00001c90


	//----- nvinfo : EIATTR_CRS_STACK_SIZE
	.align		4
.L_87:
        /*0214*/ 	.byte	0x04, 0x1e
        /*0216*/ 	.short	(.L_89 - .L_88)
.L_88:
        /*0218*/ 	.word	0x00000000


	//----- nvinfo : EIATTR_CBANK_PARAM_SIZE
	.align		4
.L_89:
        /*021c*/ 	.byte	0x03, 0x19
        /*021e*/ 	.short	0x0038


	//----- nvinfo : EIATTR_PARAM_CBANK
	.align		4
        /*0220*/ 	.byte	0x04, 0x0a
        /*0222*/ 	.short	(.L_91 - .L_90)
	.align		4
.L_90:
        /*0224*/ 	.word	index@(.nv.constant0._Z36panel_pivot_and_prescale_coop_kernelP6__halfiiiiS0_PiiS1_)
        /*0228*/ 	.short	0x0380
        /*022a*/ 	.short	0x0038


	//----- nvinfo : EIATTR_SW_WAR
	.align		4
.L_91:
        /*022c*/ 	.byte	0x04, 0x36
        /*022e*/ 	.short	(.L_93 - .L_92)
.L_92:
        /*0230*/ 	.word	0x00000008
.L_93:


//--------------------- .nv.callgraph             --------------------------
	.section	.nv.callgraph,"",@"SHT_CUDA_CALLGRAPH"
	.align	4
	.sectionentsize	8
	.align		4
        /*0000*/ 	.word	0x00000000
	.align		4
        /*0004*/ 	.word	0xffffffff
	.align		4
        /*0008*/ 	.word	0x00000000
	.align		4
        /*000c*/ 	.word	0xfffffffe
	.align		4
        /*0010*/ 	.word	0x00000000
	.align		4
        /*0014*/ 	.word	0xfffffffd
	.align		4
        /*0018*/ 	.word	0x00000000
	.align		4
        /*001c*/ 	.word	0xfffffffc


//--------------------- .text._Z26panel_update_kernel_cacheUP6__halfiiiii --------------------------
	.section	.text._Z26panel_update_kernel_cacheUP6__halfiiiii,"ax",@progbits
	.align	128
        .global         _Z26panel_update_kernel_cacheUP6__halfiiiii
        .type           _Z26panel_update_kernel_cacheUP6__halfiiiii,@function
        .size           _Z26panel_update_kernel_cacheUP6__halfiiiii,(.L_x_62 - _Z26panel_update_kernel_cacheUP6__halfiiiii)
        .other          _Z26panel_update_kernel_cacheUP6__halfiiiii,@"STO_CUDA_ENTRY STV_DEFAULT"
_Z26panel_update_kernel_cacheUP6__halfiiiii:
.text._Z26panel_update_kernel_cacheUP6__halfiiiii:
[----:B------:R-:W-:Y:S01]  /*0000*/  LDC R1, c[0x0][0x37c] ;  /* 0x0000df00ff017b82 */ /* 0x000fe20000000800 */
[----:B------:R-:W0:Y:S07]  /*0010*/  LDCU UR4, c[0x0][0x398] ;  /* 0x00007300ff0477ac */ /* 0x000e2e0008000800 */
[----:B------:R-:W1:Y:S01]  /*0020*/  LDC R7, c[0x0][0x388] ;  /* 0x0000e200ff077b82 */ /* 0x000e620000000800 */
[----:B------:R-:W0:Y:S02]  /*0030*/  LDCU.64 UR6, c[0x0][0x390] ;  /* 0x00007200ff0677ac */ /* 0x000e240008000a00 */
[----:B0-----:R-:W-:-:S02]  /*0040*/  UIADD3 UR4, UPT, UPT, UR4, UR6, URZ ;  /* 0x0000000604047290 */ /* 0x001fc4000fffe0ff */
[----:B------:R-:W-:-:S04]  /*0050*/  UIADD3 UR5, UPT, UPT, UR6, UR7, URZ ;  /* 0x0000000706057290 */ /* 0x000fc8000fffe0ff */
[----:B-1----:R-:W-:-:S13]  /*0060*/  ISETP.LE.AND P0, PT, R7, UR4, PT ;  /* 0x0000000407007c0c */ /* 0x002fda000bf03270 */
[----:B------:R-:W-:Y:S05]  /*0070*/  @P0 EXIT ;  /* 0x000000000000094d */ /* 0x000fea0003800000 */
[----:B------:R-:W0:Y:S01]  /*0080*/  S2R R3, SR_TID.X ;  /* 0x0000000000037919 */ /* 0x000e220000002100 */
[----:B------:R-:W0:Y:S01]  /*0090*/  S2UR UR7, SR_CTAID.Y ;  /* 0x00000000000779c3 */ /* 0x000e220000002600 */
[----:B------:R-:W-:Y:S01]  /*00a0*/  UIADD3 UR6, UPT, UPT, UR4, 0x1, URZ ;  /* 0x0000000104067890 */ /* 0x000fe2000fffe0ff */
[----:B------:R-:W1:Y:S06]  /*00b0*/  S2R R5, SR_CTAID.X ;  /* 0x0000000000057919 */ /* 0x000e6c0000002500 */
[----:B------:R-:W0:Y:S02]  /*00c0*/  LDC R2, c[0x0][0x360] ;  /* 0x0000d800ff027b82 */ /* 0x000e240000000800 */
[----:B0-----:R-:W-:-:S02]  /*00d0*/  IMAD R2, R2, UR7, R3 ;  /* 0x0000000702027c24 */ /* 0x001fc4000f8e0203 */
[----:B-1----:R-:W-:Y:S02]  /*00e0*/  VIADD R5, R5, UR6 ;  /* 0x0000000605057c36 */ /* 0x002fe40008000000 */
[----:B------:R-:W-:-:S05]  /*00f0*/  VIADD R2, R2, UR6 ;  /* 0x0000000602027c36 */ /* 0x000fca0008000000 */
[----:B------:R-:W-:-:S04]  /*0100*/  ISETP.GE.AND P0, PT, R2, R7, PT ;  /* 0x000000070200720c */ /* 0x000fc80003f06270 */
[----:B------:R-:W-:-:S13]  /*0110*/  ISETP.GE.OR P0, PT, R5, UR5, P0 ;  /* 0x0000000505007c0c */ /* 0x000fda0008706670 */
[----:B------:R-:W-:Y:S05]  /*0120*/  @P0 EXIT ;  /* 0x000000000000094d */ /* 0x000fea0003800000 */
[----:B------:R-:W0:Y:S01]  /*0130*/  LDC R0, c[0x0][0x38c] ;  /* 0x0000e300ff007b82 */ /* 0x000e220000000800 */
[----:B------:R-:W1:Y:S01]  /*0140*/  LDCU.64 UR8, c[0x0][0x380] ;  /* 0x00007000ff0877ac */ /* 0x000e620008000a00 */
[----:B------:R-:W-:Y:S01]  /*0150*/  SHF.R.S32.HI R3, RZ, 0x1f, R2 ;  /* 0x0000001fff037819 */ /* 0x000fe20000011402 */
[----:B------:R-:W-:Y:S01]  /*0160*/  USHF.R.S32.HI UR5, URZ, 0x1f, UR4 ;  /* 0x0000001fff057899 */ /* 0x000fe20008011404 */
[----:B------:R-:W2:Y:S05]  /*0170*/  LDCU.64 UR6, c[0x0][0x358] ;  /* 0x00006b00ff0677ac */ /* 0x000eaa0008000a00 */
[----:B0-----:R-:W-:-:S04]  /*0180*/  IMAD.WIDE R12, R5, R0, UR4 ;  /* 0x00000004050c7e25 */ /* 0x001fc8000f8e0200 */
[----:B------:R-:W-:Y:S01]  /*0190*/  IMAD.WIDE R10, R0, UR4, R2 ;  /* 0x00000004000a7c25 */ /* 0x000fe2000f8e0202 */
[----:B-1----:R-:W-:-:S03]  /*01a0*/  LEA R8, P1, R12, UR8, 0x1 ;  /* 0x000000080c087c11 */ /* 0x002fc6000f8208ff */
[----:B------:R-:W-:Y:S01]  /*01b0*/  IMAD.WIDE R2, R5, R0, R2 ;  /* 0x0000000005027225 */ /* 0x000fe200078e0202 */
[----:B------:R-:W-:Y:S02]  /*01c0*/  LEA R6, P0, R10, UR8, 0x1 ;  /* 0x000000080a067c11 */ /* 0x000fe4000f8008ff */
[----:B------:R-:W-:Y:S02]  /*01d0*/  LEA.HI.X R9, R12, UR9, R13, 0x1, P1 ;  /* 0x000000090c097c11 */ /* 0x000fe400088f0c0d */
[----:B------:R-:W-:Y:S02]  /*01e0*/  LEA R4, P2, R2, UR8, 0x1 ;  /* 0x0000000802047c11 */ /* 0x000fe4000f8408ff */
[----:B------:R-:W-:Y:S02]  /*01f0*/  LEA.HI.X R7, R10, UR9, R11, 0x1, P0 ;  /* 0x000000090a077c11 */ /* 0x000fe400080f0c0b */
[----:B------:R-:W-:Y:S01]  /*0200*/  LEA.HI.X R5, R2, UR9, R3, 0x1, P2 ;  /* 0x0000000902057c11 */ /* 0x000fe200090f0c03 */
[----:B--2---:R-:W2:Y:S04]  /*0210*/  LDG.E.U16 R9, desc[UR6][R8.64] ;  /* 0x0000000608097981 */ /* 0x004ea8000c1e1500 */
[----:B------:R-:W2:Y:S04]  /*0220*/  LDG.E.U16 R6, desc[UR6][R6.64] ;  /* 0x0000000606067981 */ /* 0x000ea8000c1e1500 */
[----:B------:R-:W2:Y:S02]  /*0230*/  LDG.E.U16 R0, desc[UR6][R4.64] ;  /* 0x0000000604007981 */ /* 0x000ea4000c1e1500 */
[----:B--2---:R-:W-:-:S05]  /*0240*/  HFMA2 R0, -R6.H0_H0, R9.H0_H0, R0.H0_H0 ;  /* 0x2000000906007231 */ /* 0x004fca0000040900 */
[----:B------:R-:W-:Y:S01]  /*0250*/  STG.E.U16 desc[UR6][R4.64], R0 ;  /* 0x0000000004007986 */ /* 0x000fe2000c101506 */
[----:B------:R-:W-:Y:S05]  /*0260*/  EXIT ;  /* 0x000000000000794d */ /* 0x000fea0003800000 */
.L_x_0:
[----:B------:R-:W-:-:S00]  /*0270*/  BRA `(.L_x_0) ;  /* 0xfffffffc00fc7947 */ /* 0x000fc0000383ffff */
[----:B------:R-:W-:-:S00]  /*0280*/  NOP ;  /* 0x0000000000007918 */ /* 0x000fc00000000000 */
[----:B------:R-:W-:-:S00]  /*0290*/  NOP ;  /* 0x0000000000007918 */ /* 0x000fc00000000000 */
[----:B------:R-:W-:-:S00]  /*02a0*/  NOP ;  /* 0x0000000000007918 */ /* 0x000fc00000000000 */
[----:B------:R-:W-:-:S00]  /*02b0*/  NOP ;  /* 0x0000000000007918 */ /* 0x000fc00000000000 */
[----:B------:R-:W-:-:S00]  /*02c0*/  NOP ;  /* 0x0000000000007918 */ /* 0x000fc00000000000 */
[----:B------:R-:W-:-:S00]  /*02d0*/  NOP ;  /* 0x0000000000007918 */ /* 0x000fc00000000000 */
[----:B------:R-:W-:-:S00]  /*02e0*/  NOP ;  /* 0x0000000000007918 */ /* 0x000fc00000000000 */
[----:B------:R-:W-:-:S00]  /*02f0*/  NOP ;  /* 0x0000000000007918 */ /* 0x000fc00000000000 */
.L_x_62:


//--------------------- .text._Z21panel_row_swap_kernelP6__halfiiiiiPKi --------------------------
	.section	.text._Z21panel_row_swap_kernelP6__halfiiiiiPKi,"ax",@progbits
	.align	128
        .global         _Z21panel_row_swap_kernelP6__halfiiiiiPKi
        .type           _Z21panel_row_swap_kernelP6__halfiiiiiPKi,@function
        .size           _Z21panel_row_swap_kernelP6__halfiiiiiPKi,(.L_x_63 - _Z21panel_row_swap_kernelP6__halfiiiiiPKi)
        .other          _Z21panel_row_swap_kernelP6__halfiiiiiPKi,@"STO_CUDA_ENTRY STV_DEFAULT"
_Z21panel_row_swap_kernelP6__halfiiiiiPKi:
.text._Z21panel_row_swap_kernelP6__halfiiiiiPKi:
[----:B------:R-:W-:Y:S08]  /*0000*/  LDC R1, c[0x0][0x37c] ;  /* 0x0000df00ff017b82 */ /* 0x000ff00000000800 */
[----:B------:R-:W0:Y:S01]  /*0010*/  LDC R5, c[0x0][0x398] ;  /* 0x0000e600ff057b82 */ /* 0x000e220000000800 */
[----:B------:R-:W0:Y:S01]  /*0020*/  LDCU UR8, c[0x0][0x390] ;  /* 0x00007200ff0877ac */ /* 0x000e220008000800 */
[----:B------:R-:W1:Y:S01]  /*0030*/  LDCU UR4, c[0x0][0x388] ;  /* 0x00007100ff0477ac */ /* 0x000e620008000800 */
[----:B0-----:R-:W-:-:S05]  /*0040*/  VIADD R4, R5, UR8 ;  /* 0x0000000805047c36 */ /* 0x001fca0008000000 */
[----:B-1----:R-:W-:-:S13]  /*0050*/  ISETP.GE.AND P0, PT, R4, UR4, PT ;  /* 0x0000000404007c0c */ /* 0x002fda000bf06270 */
[----:B------:R-:W-:Y:S05]  /*0060*/  @P0 EXIT ;  /* 0x000000000000094d */ /* 0x000fea0003800000 */
[----:B------:R-:W0:Y:S01]  /*0070*/  LDC.64 R2, c[0x0][0x3a0] ;  /* 0x0000e800ff027b82 */ /* 0x000e220000000a00 */
[----:B------:R-:W1:Y:S01]  /*0080*/  LDCU.64 UR6, c[0x0][0x358] ;  /* 0x00006b00ff0677ac */ /* 0x000e620008000a00 */
[----:B0-----:R-:W-:-:S06]  /*0090*/  IMAD.WIDE R2, R5, 0x4, R2 ;  /* 0x0000000405027825 */ /* 0x001fcc00078e0202 */
[----:B-1----:R-:W2:Y:S02]  /*00a0*/  LDG.E.CONSTANT R3, desc[UR6][R2.64] ;  /* 0x0000000602037981 */ /* 0x002ea4000c1e9900 */
[----:B--2---:R-:W-:-:S13]  /*00b0*/  ISETP.NE.AND P0, PT, R3, RZ, PT ;  /* 0x000000ff0300720c */ /* 0x004fda0003f05270 */
[----:B------:R-:W-:Y:S05]  /*00c0*/  @!P0 EXIT ;  /* 0x000000000000894d */ /* 0x000fea0003800000 */
[----:B------:R-:W0:Y:S01]  /*00d0*/  S2R R7, SR_TID.X ;  /* 0x0000000000077919 */ /* 0x000e220000002100 */
[----:B------:R-:W0:Y:S01]  /*00e0*/  S2UR UR5, SR_CTAID.X ;  /* 0x00000000000579c3 */ /* 0x000e220000002500 */
[----:B------:R-:W1:Y:S07]  /*00f0*/  LDCU UR4, c[0x0][0x394] ;  /* 0x00007280ff0477ac */ /* 0x000e6e0008000800 */
[----:B------:R-:W0:Y:S01]  /*0100*/  LDC R0, c[0x0][0x360] ;  /* 0x0000d800ff007b82 */ /* 0x000e220000000800 */
[----:B-1----:R-:W-:Y:S01]  /*0110*/  UIADD3 UR4, UPT, UPT, UR8, UR4, URZ ;  /* 0x0000000408047290 */ /* 0x002fe2000fffe0ff */
[----:B0-----:R-:W-:-:S04]  /*0120*/  IMAD R0, R0, UR5, R7 ;  /* 0x0000000500007c24 */ /* 0x001fc8000f8e0207 */
[----:B------:R-:W-:-:S05]  /*0130*/  VIADD R7, R0, UR8 ;  /* 0x0000000800077c36 */ /* 0x000fca0008000000 */
[----:B------:R-:W-:-:S13]  /*0140*/  ISETP.GE.AND P0, PT, R7, UR4, PT ;  /* 0x0000000407007c0c */ /* 0x000fda000bf06270 */
[----:B------:R-:W-:Y:S05]  /*0150*/  @P0 EXIT ;  /* 0x000000000000094d */ /* 0x000fea0003800000 */
[----:B------:R-:W0:Y:S01]  /*0160*/  LDCU UR4, c[0x0][0x38c] ;  /* 0x00007180ff0477ac */ /* 0x000e220008000800 */
[----:B------:R-:W-:Y:S01]  /*0170*/  IMAD.IADD R2, R4, 0x1, R3 ;  /* 0x0000000104027824 */ /* 0x000fe200078e0203 */
[----:B------:R-:W-:Y:S01]  /*0180*/  SHF.R.S32.HI R5, RZ, 0x1f, R4 ;  /* 0x0000001fff057819 */ /* 0x000fe20000011404 */
[----:B------:R-:W1:Y:S03]  /*0190*/  LDCU.64 UR8, c[0x0][0x380] ;  /* 0x00007000ff0877ac */ /* 0x000e660008000a00 */
[----:B------:R-:W-:Y:S01]  /*01a0*/  SHF.R.S32.HI R3, RZ, 0x1f, R2 ;  /* 0x0000001fff037819 */ /* 0x000fe20000011402 */
[----:B0-----:R-:W-:-:S04]  /*01b0*/  IMAD.WIDE R4, R7, UR4, R4 ;  /* 0x0000000407047c25 */ /* 0x001fc8000f8e0204 */
[----:B------:R-:W-:Y:S01]  /*01c0*/  IMAD.WIDE R6, R7, UR4, R2 ;  /* 0x0000000407067c25 */ /* 0x000fe2000f8e0202 */
[----:B-1----:R-:W-:Y:S02]  /*01d0*/  LEA R2, P0, R4, UR8, 0x1 ;  /* 0x0000000804027c11 */ /* 0x002fe4000f8008ff */
[----:B------:R-:W-:Y:S02]  /*01e0*/  LEA R8, P1, R6, UR8, 0x1 ;  /* 0x0000000806087c11 */ /* 0x000fe4000f8208ff */
[----:B------:R-:W-:Y:S02]  /*01f0*/  LEA.HI.X R3, R4, UR9, R5, 0x1, P0 ;  /* 0x0000000904037c11 */ /* 0x000fe400080f0c05 */
[----:B------:R-:W-:-:S03]  /*0200*/  LEA.HI.X R9, R6, UR9, R7, 0x1, P1 ;  /* 0x0000000906097c11 */ /* 0x000fc600088f0c07 */
[----:B------:R-:W2:Y:S04]  /*0210*/  LDG.E.U16 R5, desc[UR6][R2.64] ;  /* 0x0000000602057981 */ /* 0x000ea8000c1e1500 */
[----:B------:R-:W3:Y:S04]  /*0220*/  LDG.E.U16 R7, desc[UR6][R8.64] ;  /* 0x0000000608077981 */ /* 0x000ee8000c1e1500 */
[----:B---3--:R-:W-:Y:S04]  /*0230*/  STG.E.U16 desc[UR6][R2.64], R7 ;  /* 0x0000000702007986 */ /* 0x008fe8000c101506 */
[----:B--2---:R-:W-:Y:S01]  /*0240*/  STG.E.U16 desc[UR6][R8.64], R5 ;  /* 0x0000000508007986 */ /* 0x004fe2000c101506 */
[----:B------:R-:W-:Y:S05]  /*0250*/  EXIT ;  /* 0x000000000000794d */ /* 0x000fea0003800000 */
.L_x_1:
        /* <DEDUP_REMOVED lines=10> */
.L_x_63:


//--------------------- .text._Z36panel_pivot_and_prescale_coop_kernelP6__halfiiiiS0_PiiS1_ --------------------------
	.section	.text._Z36panel_pivot_and_prescale_coop_kernelP6__halfiiiiS0_PiiS1_,"ax",@progbits
	.align	128
        .global         _Z36panel_pivot_and_prescale_coop_kernelP6__halfiiiiS0_PiiS1_
        .type           _Z36panel_pivot_and_prescale_coop_kernelP6__halfiiiiS0_PiiS1_,@function
        .size           _Z36panel_pivot_and_prescale_coop_kernelP6__halfiiiiS0_PiiS1_,(.L_x_64 - _Z36panel_pivot_and_prescale_coop_kernelP6__halfiiiiS0_PiiS1_)
        .other          _Z36panel_pivot_and_prescale_coop_kernelP6__halfiiiiS0_PiiS1_,@"STO_CUDA_ENTRY STV_DEFAULT"
_Z36panel_pivot_and_prescale_coop_kernelP6__halfiiiiS0_PiiS1_:
.text._Z36panel_pivot_and_prescale_coop_kernelP6__halfiiiiS0_PiiS1_:
[----:B------:R-:W-:Y:S08]  /*0000*/  LDC R1, c[0x0][0x37c] ;  /* 0x0000df00ff017b82 */ /* 0x000ff00000000800 */
[----:B------:R-:W0:Y:S01]  /*0010*/  LDC.64 R2, c[0x0][0x390] ;  /* 0x0000e400ff027b82 */ /* 0x000e220000000a00 */
[----:B------:R-:W1:Y:S01]  /*0020*/  LDCU UR5, c[0x0][0x388] ;  /* 0x00007100ff0577ac */ /* 0x000e620008000800 */
[----:B0-----:R-:W-:-:S05]  /*0030*/  IMAD.IADD R11, R3, 0x1, R2 ;  /* 0x00000001030b7824 */ /* 0x001fca00078e0202 */
[----:B-1----:R-:W-:-:S13]  /*0040*/  ISETP.GE.AND P0, PT, R11, UR5, PT ;  /* 0x000000050b007c0c */ /* 0x002fda000bf06270 */
[----:B------:R-:W-:Y:S05]  /*0050*/  @P0 EXIT ;  /* 0x000000000000094d */ /* 0x000fea0003800000 */
[----:B------:R-:W0:Y:S01]  /*0060*/  S2R R13, SR_TID.X ;  /* 0x00000000000d7919 */ /* 0x000e220000002100 */
[----:B------:R-:W1:Y:S01]  /*0070*/  LDCU UR4, c[0x0][0x360] ;  /* 0x00006c00ff0477ac */ /* 0x000e620008000800 */
[----:B------:R-:W-:Y:S01]  /*0080*/  BSSY.RECONVERGENT B0, `(.L_x_2) ;  /* 0x0000076000007945 */ /* 0x000fe20003800200 */
[----:B------:R-:W-:Y:S01]  /*0090*/  PRMT R12, RZ, 0x7610, R12 ;  /* 0x00007610ff0c7816 */ /* 0x000fe2000000000c */
[----:B------:R-:W2:Y:S01]  /*00a0*/  S2R R2, SR_CTAID.X ;  /* 0x0000000000027919 */ /* 0x000ea20000002500 */
[----:B------:R-:W1:Y:S01]  /*00b0*/  LDCU UR9, c[0x0][0x370] ;  /* 0x00006e00ff0977ac */ /* 0x000e620008000800 */
[----:B------:R-:W-:Y:S01]  /*00c0*/  IMAD.MOV.U32 R21, RZ, RZ, R11 ;  /* 0x000000ffff157224 */ /* 0x000fe200078e000b */
[----:B------:R-:W3:Y:S01]  /*00d0*/  LDCU.64 UR10, c[0x0][0x358] ;  /* 0x00006b00ff0a77ac */ /* 0x000ee20008000a00 */
[----:B------:R-:W4:Y:S01]  /*00e0*/  LDCU UR6, c[0x0][0x38c] ;  /* 0x00007180ff0677ac */ /* 0x000f220008000800 */
[----:B------:R-:W0:Y:S01]  /*00f0*/  LDCU UR7, c[0x0][0x38c] ;  /* 0x00007180ff0777ac */ /* 0x000e220008000800 */
[----:B------:R-:W0:Y:S01]  /*0100*/  LDCU.64 UR12, c[0x0][0x380] ;  /* 0x00007000ff0c77ac */ /* 0x000e220008000a00 */
[----:B------:R-:W0:Y:S01]  /*0110*/  LDCU.64 UR16, c[0x0][0x380] ;  /* 0x00007000ff1077ac */ /* 0x000e220008000a00 */
[----:B-1----:R-:W-:Y:S01]  /*0120*/  UIMAD UR14, UR4, UR9, URZ ;  /* 0x00000009040e72a4 */ /* 0x002fe2000f8e02ff */
[----:B0-----:R-:W-:Y:S01]  /*0130*/  LOP3.LUT R22, R13, 0x1f, RZ, 0xc0, !PT ;  /* 0x0000001f0d167812 */ /* 0x001fe200078ec0ff */
[----:B--2---:R-:W-:-:S04]  /*0140*/  IMAD R0, R2, UR4, R13 ;  /* 0x0000000402007c24 */ /* 0x004fc8000f8e020d */
[----:B------:R-:W-:-:S05]  /*0150*/  IMAD.IADD R0, R11, 0x1, R0 ;  /* 0x000000010b007824 */ /* 0x000fca00078e0200 */
[----:B------:R-:W-:-:S13]  /*0160*/  ISETP.GE.AND P0, PT, R0, UR5, PT ;  /* 0x0000000500007c0c */ /* 0x000fda000bf06270 */
[----:B---34-:R-:W-:Y:S05]  /*0170*/  @P0 BRA `(.L_x_3) ;  /* 0x0000000400980947 */ /* 0x018fea0003800000 */
[----:B------:R-:W0:Y:S01]  /*0180*/  I2F.U32.RP R9, UR14 ;  /* 0x0000000e00097d06 */ /* 0x000e220008209000 */
[----:B------:R-:W-:Y:S01]  /*0190*/  VIADD R6, R0, UR14 ;  /* 0x0000000e00067c36 */ /* 0x000fe20008000000 */
[----:B------:R-:W-:Y:S01]  /*01a0*/  ISETP.NE.U32.AND P2, PT, RZ, UR14, PT ;  /* 0x0000000eff007c0c */ /* 0x000fe2000bf45070 */
[----:B------:R-:W-:Y:S01]  /*01b0*/  IMAD R15, RZ, RZ, -UR14 ;  /* 0x8000000eff0f7e24 */ /* 0x000fe2000f8e02ff */
[----:B------:R-:W-:Y:S01]  /*01c0*/  BSSY.RECONVERGENT B1, `(.L_x_4) ;  /* 0x0000031000017945 */ /* 0x000fe20003800200 */
[----:B------:R-:W-:Y:S01]  /*01d0*/  IMAD.MOV.U32 R21, RZ, RZ, R11 ;  /* 0x000000ffff157224 */ /* 0x000fe200078e000b */
[C---:B------:R-:W-:Y:S02]  /*01e0*/  ISETP.GE.AND P0, PT, R6.reuse, UR5, PT ;  /* 0x0000000506007c0c */ /* 0x040fe4000bf06270 */
[----:B------:R-:W-:Y:S02]  /*01f0*/  VIMNMX R7, PT, PT, R6, UR5, !PT ;  /* 0x0000000506077c48 */ /* 0x000fe4000ffe0100 */
[----:B------:R-:W-:-:S02]  /*0200*/  SEL R8, RZ, 0x1, P0 ;  /* 0x00000001ff087807 */ /* 0x000fc40000000000 */
[----:B------:R-:W-:Y:S02]  /*0210*/  PRMT R12, RZ, 0x7610, R12 ;  /* 0x00007610ff0c7816 */ /* 0x000fe4000000000c */
[----:B------:R-:W-:Y:S01]  /*0220*/  IADD3 R7, PT, PT, R7, -R6, -R8 ;  /* 0x8000000607077210 */ /* 0x000fe20007ffe808 */
[----:B0-----:R-:W0:Y:S02]  /*0230*/  MUFU.RCP R9, R9 ;  /* 0x0000000900097308 */ /* 0x001e240000001000 */
[----:B0-----:R-:W-:-:S06]  /*0240*/  VIADD R4, R9, 0xffffffe ;  /* 0x0ffffffe09047836 */ /* 0x001fcc0000000000 */
[----:B------:R0:W1:Y:S02]  /*0250*/  F2I.FTZ.U32.TRUNC.NTZ R5, R4 ;  /* 0x0000000400057305 */ /* 0x000064000021f000 */
[----:B0-----:R-:W-:Y:S02]  /*0260*/  IMAD.MOV.U32 R4, RZ, RZ, RZ ;  /* 0x000000ffff047224 */ /* 0x001fe400078e00ff */
[----:B-1----:R-:W-:-:S04]  /*0270*/  IMAD R15, R15, R5, RZ ;  /* 0x000000050f0f7224 */ /* 0x002fc800078e02ff */
[----:B------:R-:W-:-:S06]  /*0280*/  IMAD.HI.U32 R10, R5, R15, R4 ;  /* 0x0000000f050a7227 */ /* 0x000fcc00078e0004 */
[----:B------:R-:W-:-:S04]  /*0290*/  IMAD.HI.U32 R5, R10, R7, RZ ;  /* 0x000000070a057227 */ /* 0x000fc800078e00ff */
[----:B------:R-:W-:Y:S02]  /*02a0*/  IMAD.MOV R4, RZ, RZ, -R5 ;  /* 0x000000ffff047224 */ /* 0x000fe400078e0a05 */
[----:B------:R-:W-:Y:S02]  /*02b0*/  IMAD.MOV.U32 R10, RZ, RZ, R0 ;  /* 0x000000ffff0a7224 */ /* 0x000fe400078e0000 */
[----:B------:R-:W-:-:S05]  /*02c0*/  IMAD R7, R4, UR14, R7 ;  /* 0x0000000e04077c24 */ /* 0x000fca000f8e0207 */
[----:B------:R-:W-:-:S13]  /*02d0*/  ISETP.GE.U32.AND P0, PT, R7, UR14, PT ;  /* 0x0000000e07007c0c */ /* 0x000fda000bf06070 */
[----:B------:R-:W-:Y:S02]  /*02e0*/  @P0 VIADD R7, R7, -UR14 ;  /* 0x8000000e07070c36 */ /* 0x000fe40008000000 */
[----:B------:R-:W-:-:S03]  /*02f0*/  @P0 VIADD R5, R5, 0x1 ;  /* 0x0000000105050836 */ /* 0x000fc60000000000 */
[----:B------:R-:W-:-:S13]  /*0300*/  ISETP.GE.U32.AND P1, PT, R7, UR14, PT ;  /* 0x0000000e07007c0c */ /* 0x000fda000bf26070 */
[----:B------:R-:W-:Y:S01]  /*0310*/  @P1 VIADD R5, R5, 0x1 ;  /* 0x0000000105051836 */ /* 0x000fe20000000000 */
[----:B------:R-:W-:-:S05]  /*0320*/  @!P2 LOP3.LUT R5, RZ, UR14, RZ, 0x33, !PT ;  /* 0x0000000eff05ac12 */ /* 0x000fca000f8e33ff */
[----:B------:R-:W-:-:S05]  /*0330*/  IMAD.IADD R4, R8, 0x1, R5 ;  /* 0x0000000108047824 */ /* 0x000fca00078e0205 */
[C---:B------:R-:W-:Y:S02]  /*0340*/  LOP3.LUT R5, R4.reuse, 0x3, RZ, 0xc0, !PT ;  /* 0x0000000304057812 */ /* 0x040fe400078ec0ff */
[----:B------:R-:W-:Y:S02]  /*0350*/  ISETP.GE.U32.AND P0, PT, R4, 0x3, PT ;  /* 0x000000030400780c */ /* 0x000fe40003f06070 */
[----:B------:R-:W-:-:S13]  /*0360*/  ISETP.NE.AND P1, PT, R5, 0x3, PT ;  /* 0x000000030500780c */ /* 0x000fda0003f25270 */
[----:B------:R-:W-:Y:S05]  /*0370*/  @!P1 BRA `(.L_x_5) ;  /* 0x0000000000549947 */ /* 0x000fea0003800000 */
[----:B------:R-:W-:Y:S01]  /*0380*/  VIADD R4, R4, 0x1 ;  /* 0x0000000104047836 */ /* 0x000fe20000000000 */
[----:B------:R-:W-:Y:S01]  /*0390*/  PRMT R12, RZ, 0x7610, R12 ;  /* 0x00007610ff0c7816 */ /* 0x000fe2000000000c */
[----:B------:R-:W-:Y:S02]  /*03a0*/  IMAD.MOV.U32 R10, RZ, RZ, R0 ;  /* 0x000000ffff0a7224 */ /* 0x000fe400078e0000 */
[----:B------:R-:W-:Y:S01]  /*03b0*/  IMAD.MOV.U32 R21, RZ, RZ, R11 ;  /* 0x000000ffff157224 */ /* 0x000fe200078e000b */
[----:B------:R-:W-:-:S05]  /*03c0*/  LOP3.LUT R4, R4, 0x3, RZ, 0xc0, !PT ;  /* 0x0000000304047812 */ /* 0x000fca00078ec0ff */
[----:B------:R-:W-:-:S07]  /*03d0*/  IMAD.MOV R6, RZ, RZ, -R4 ;  /* 0x000000ffff067224 */ /* 0x000fce00078e0a04 */
.L_x_6:
[--C-:B------:R-:W-:Y:S01]  /*03e0*/  SHF.R.S32.HI R5, RZ, 0x1f, R10.reuse ;  /* 0x0000001fff057819 */ /* 0x100fe2000001140a */
[----:B------:R-:W-:-:S04]  /*03f0*/  IMAD.MOV.U32 R4, RZ, RZ, R10 ;  /* 0x000000ffff047224 */ /* 0x000fc800078e000a */
[----:B------:R-:W-:-:S03]  /*0400*/  IMAD.WIDE R8, R11, UR6, R4 ;  /* 0x000000060b087c25 */ /* 0x000fc6000f8e0204 */
[----:B------:R-:W-:-:S04]  /*0410*/  LEA R4, P1, R8, UR12, 0x1 ;  /* 0x0000000c08047c11 */ /* 0x000fc8000f8208ff */
[----:B------:R-:W-:-:S06]  /*0420*/  LEA.HI.X R5, R8, UR13, R9, 0x1, P1 ;  /* 0x0000000d08057c11 */ /* 0x000fcc00088f0c09 */
[----:B------:R-:W2:Y:S01]  /*0430*/  LDG.E.U16 R5, desc[UR10][R4.64] ;  /* 0x0000000a04057981 */ /* 0x000ea2000c1e1500 */
[----:B------:R-:W-:-:S05]  /*0440*/  VIADD R6, R6, 0x1 ;  /* 0x0000000106067836 */ /* 0x000fca0000000000 */
[----:B------:R-:W-:Y:S02]  /*0450*/  ISETP.NE.AND P2, PT, R6, RZ, PT ;  /* 0x000000ff0600720c */ /* 0x000fe40003f45270 */
[C---:B--2---:R-:W-:Y:S01]  /*0460*/  HSETP2.GT.AND P1, PT, |R5|.reuse.H0_H0, R12.H0_H0, PT ;  /* 0x2000000c05007234 */ /* 0x044fe20003f24a00 */
[----:B------:R-:W-:-:S04]  /*0470*/  HADD2 R4, |R5|.H0_H0, -RZ.H0_H0 ;  /* 0xa00000ff05047230 */ /* 0x000fc80000000a00 */
[----:B------:R-:W-:Y:S01]  /*0480*/  SEL R21, R21, R10, !P1 ;  /* 0x0000000a15157207 */ /* 0x000fe20004800000 */
[----:B------:R-:W-:Y:S01]  /*0490*/  VIADD R10, R10, UR14 ;  /* 0x0000000e0a0a7c36 */ /* 0x000fe20008000000 */
[----:B------:R-:W-:-:S06]  /*04a0*/  PRMT R4, R4, 0x5410, RZ ;  /* 0x0000541004047816 */ /* 0x000fcc00000000ff */
[----:B------:R-:W-:Y:S01]  /*04b0*/  @P1 PRMT R12, R4, 0x7610, R12 ;  /* 0x00007610040c1816 */ /* 0x000fe2000000000c */
[----:B------:R-:W-:Y:S06]  /*04c0*/  @P2 BRA `(.L_x_6) ;  /* 0xfffffffc00c42947 */ /* 0x000fec000383ffff */
.L_x_5:
[----:B------:R-:W-:Y:S05]  /*04d0*/  BSYNC.RECONVERGENT B1 ;  /* 0x0000000000017941 */ /* 0x000fea0003800200 */
.L_x_4:
[----:B------:R-:W-:Y:S05]  /*04e0*/  @!P0 BRA `(.L_x_3) ;  /* 0x0000000000bc8947 */ /* 0x000fea0003800000 */
.L_x_7:
[--C-:B------:R-:W-:Y:S01]  /*04f0*/  SHF.R.S32.HI R5, RZ, 0x1f, R10.reuse ;  /* 0x0000001fff057819 */ /* 0x100fe2000001140a */
[----:B------:R-:W-:-:S04]  /*0500*/  IMAD.MOV.U32 R4, RZ, RZ, R10 ;  /* 0x000000ffff047224 */ /* 0x000fc800078e000a */
[----:B------:R-:W-:-:S04]  /*0510*/  IMAD.WIDE R6, R11, UR7, R4 ;  /* 0x000000070b067c25 */ /* 0x000fc8000f8e0204 */
[----:B------:R-:W-:Y:S01]  /*0520*/  VIADD R4, R10, UR14 ;  /* 0x0000000e0a047c36 */ /* 0x000fe20008000000 */
[----:B------:R-:W-:-:S04]  /*0530*/  LEA R18, P0, R6, UR16, 0x1 ;  /* 0x0000001006127c11 */ /* 0x000fc8000f8008ff */
[----:B------:R-:W-:Y:S02]  /*0540*/  LEA.HI.X R19, R6, UR17, R7, 0x1, P0 ;  /* 0x0000001106137c11 */ /* 0x000fe400080f0c07 */
[----:B------:R-:W-:-:S03]  /*0550*/  SHF.R.S32.HI R5, RZ, 0x1f, R4 ;  /* 0x0000001fff057819 */ /* 0x000fc60000011404 */
[----:B------:R0:W2:Y:S01]  /*0560*/  LDG.E.U16 R20, desc[UR10][R18.64] ;  /* 0x0000000a12147981 */ /* 0x0000a2000c1e1500 */
[----:B------:R-:W-:Y:S02]  /*0570*/  VIADD R6, R4, UR14 ;  /* 0x0000000e04067c36 */ /* 0x000fe40008000000 */
[----:B------:R-:W-:-:S03]  /*0580*/  IMAD.WIDE R8, R11, UR7, R4 ;  /* 0x000000070b087c25 */ /* 0x000fc6000f8e0204 */
[----:B------:R-:W-:Y:S02]  /*0590*/  SHF.R.S32.HI R7, RZ, 0x1f, R6 ;  /* 0x0000001fff077819 */ /* 0x000fe40000011406 */
[----:B------:R-:W-:-:S04]  /*05a0*/  LEA R24, P0, R8, UR16, 0x1 ;  /* 0x0000001008187c11 */ /* 0x000fc8000f8008ff */
[----:B------:R-:W-:Y:S01]  /*05b0*/  LEA.HI.X R25, R8, UR17, R9, 0x1, P0 ;  /* 0x0000001108197c11 */ /* 0x000fe200080f0c09 */
[----:B------:R-:W-:-:S04]  /*05c0*/  IMAD.WIDE R14, R11, UR7, R6 ;  /* 0x000000070b0e7c25 */ /* 0x000fc8000f8e0206 */
[----:B------:R-:W3:Y:S01]  /*05d0*/  LDG.E.U16 R5, desc[UR10][R24.64] ;  /* 0x0000000a18057981 */ /* 0x000ee2000c1e1500 */
[----:B------:R-:W-:Y:S01]  /*05e0*/  LEA R16, P0, R14, UR16, 0x1 ;  /* 0x000000100e107c11 */ /* 0x000fe2000f8008ff */
[----:B------:R-:W-:-:S03]  /*05f0*/  VIADD R8, R6, UR14 ;  /* 0x0000000e06087c36 */ /* 0x000fc60008000000 */
[----:B------:R-:W-:Y:S02]  /*0600*/  LEA.HI.X R17, R14, UR17, R15, 0x1, P0 ;  /* 0x000000110e117c11 */ /* 0x000fe400080f0c0f */
[----:B------:R-:W-:-:S04]  /*0610*/  SHF.R.S32.HI R9, RZ, 0x1f, R8 ;  /* 0x0000001fff097819 */ /* 0x000fc80000011408 */
[----:B------:R-:W4:Y:S01]  /*0620*/  LDG.E.U16 R17, desc[UR10][R16.64] ;  /* 0x0000000a10117981 */ /* 0x000f22000c1e1500 */
[----:B------:R-:W-:-:S03]  /*0630*/  IMAD.WIDE R14, R11, UR7, R8 ;  /* 0x000000070b0e7c25 */ /* 0x000fc6000f8e0208 */
[----:B0-----:R-:W-:-:S04]  /*0640*/  LEA R18, P0, R14, UR16, 0x1 ;  /* 0x000000100e127c11 */ /* 0x001fc8000f8008ff */
[----:B------:R-:W-:-:S06]  /*0650*/  LEA.HI.X R19, R14, UR17, R15, 0x1, P0 ;  /* 0x000000110e137c11 */ /* 0x000fcc00080f0c0f */
[----:B------:R-:W5:Y:S01]  /*0660*/  LDG.E.U16 R19, desc[UR10][R18.64] ;  /* 0x0000000a12137981 */ /* 0x000f62000c1e1500 */
[C---:B--2---:R-:W-:Y:S01]  /*0670*/  HSETP2.GT.AND P1, PT, |R20|.reuse.H0_H0, R12.H0_H0, PT ;  /* 0x2000000c14007234 */ /* 0x044fe20003f24a00 */
[----:B------:R-:W-:-:S05]  /*0680*/  HADD2 R7, |R20|.H0_H0, -RZ.H0_H0 ;  /* 0xa00000ff14077230 */ /* 0x000fca0000000a00 */
[----:B------:R-:W-:-:S07]  /*0690*/  PRMT R7, R7, 0x5410, RZ ;  /* 0x0000541007077816 */ /* 0x000fce00000000ff */
[----:B------:R-:W-:-:S05]  /*06a0*/  @P1 PRMT R12, R7, 0x7610, R12 ;  /* 0x00007610070c1816 */ /* 0x000fca000000000c */
[C---:B---3--:R-:W-:Y:S01]  /*06b0*/  HSETP2.GT.AND P2, PT, |R5|.reuse.H0_H0, R12.H0_H0, PT ;  /* 0x2000000c05007234 */ /* 0x048fe20003f44a00 */
[----:B------:R-:W-:-:S05]  /*06c0*/  HADD2 R5, |R5|.H0_H0, -RZ.H0_H0 ;  /* 0xa00000ff05057230 */ /* 0x000fca0000000a00 */
[----:B------:R-:W-:-:S07]  /*06d0*/  PRMT R5, R5, 0x5410, RZ ;  /* 0x0000541005057816 */ /* 0x000fce00000000ff */
[----:B------:R-:W-:Y:S01]  /*06e0*/  @P2 PRMT R12, R5, 0x7610, R12 ;  /* 0x00007610050c2816 */ /* 0x000fe2000000000c */
[----:B----4-:R-:W-:-:S04]  /*06f0*/  HADD2 R5, |R17|.H0_H0, -RZ.H0_H0 ;  /* 0xa00000ff11057230 */ /* 0x010fc80000000a00 */
[----:B------:R-:W-:Y:S02]  /*0700*/  HSETP2.GT.AND P3, PT, |R17|.H0_H0, R12.H0_H0, PT ;  /* 0x2000000c11007234 */ /* 0x000fe40003f64a00 */
[----:B------:R-:W-:-:S11]  /*0710*/  PRMT R5, R5, 0x5410, RZ ;  /* 0x0000541005057816 */ /* 0x000fd600000000ff */
[----:B------:R-:W-:Y:S02]  /*0720*/  @P3 PRMT R12, R5, 0x7610, R12 ;  /* 0x00007610050c3816 */ /* 0x000fe4000000000c */
[----:B------:R-:W-:Y:S01]  /*0730*/  SEL R5, R21, R10, !P1 ;  /* 0x0000000a15057207 */ /* 0x000fe20004800000 */
[----:B------:R-:W-:Y:S02]  /*0740*/  VIADD R10, R8, UR14 ;  /* 0x0000000e080a7c36 */ /* 0x000fe40008000000 */
[C---:B-----5:R-:W-:Y:S01]  /*0750*/  HSETP2.GT.AND P0, PT, |R19|.reuse.H0_H0, R12.H0_H0, PT ;  /* 0x2000000c13007234 */ /* 0x060fe20003f04a00 */
[----:B------:R-:W-:Y:S01]  /*0760*/  HADD2 R19, |R19|.H0_H0, -RZ.H0_H0 ;  /* 0xa00000ff13137230 */ /* 0x000fe20000000a00 */
[----:B------:R-:W-:Y:S02]  /*0770*/  SEL R5, R5, R4, !P2 ;  /* 0x0000000405057207 */ /* 0x000fe40005000000 */
[----:B------:R-:W-:Y:S02]  /*0780*/  ISETP.GE.AND P1, PT, R10, UR5, PT ;  /* 0x000000050a007c0c */ /* 0x000fe4000bf26270 */
[----:B------:R-:W-:-:S02]  /*0790*/  SEL R5, R5, R6, !P3 ;  /* 0x0000000605057207 */ /* 0x000fc40005800000 */
[----:B------:R-:W-:Y:S02]  /*07a0*/  PRMT R4, R19, 0x5410, RZ ;  /* 0x0000541013047816 */ /* 0x000fe400000000ff */
[----:B------:R-:W-:-:S03]  /*07b0*/  SEL R21, R5, R8, !P0 ;  /* 0x0000000805157207 */ /* 0x000fc60004000000 */
[----:B------:R-:W-:-:S04]  /*07c0*/  @P0 PRMT R12, R4, 0x7610, R12 ;  /* 0x00007610040c0816 */ /* 0x000fc8000000000c */
[----:B------:R-:W-:Y:S05]  /*07d0*/  @!P1 BRA `(.L_x_7) ;  /* 0xfffffffc00449947 */ /* 0x000fea000383ffff */
.L_x_3:
[----:B------:R-:W-:Y:S05]  /*07e0*/  BSYNC.RECONVERGENT B0 ;  /* 0x0000000000007941 */ /* 0x000fea0003800200 */
.L_x_2:
[----:B------:R-:W-:Y:S01]  /*07f0*/  PRMT R4, R12, 0x5410, R12 ;  /* 0x000054100c047816 */ /* 0x000fe2000000000c */
[----:B------:R-:W-:Y:S01]  /*0800*/  SHFL.DOWN PT, R6, R21, 0x10, 0x1f ;  /* 0x0a001f0015067f89 */ /* 0x000fe200000e0000 */
[----:B------:R-:W0:Y:S01]  /*0810*/  S2UR UR6, SR_CgaCtaId ;  /* 0x00000000000679c3 */ /* 0x000e220000008800 */
[----:B------:R-:W-:Y:S01]  /*0820*/  ISETP.NE.AND P1, PT, R22, RZ, PT ;  /* 0x000000ff1600720c */ /* 0x000fe20003f25270 */
[----:B------:R-:W-:Y:S01]  /*0830*/  UMOV UR5, 0x400 ;  /* 0x0000040000057882 */ /* 0x000fe20000000000 */
[----:B------:R-:W1:Y:S01]  /*0840*/  SHFL.DOWN PT, R5, R4, 0x10, 0x1f ;  /* 0x0a001f0004057f89 */ /* 0x000e6200000e0000 */
[----:B------:R-:W-:Y:S01]  /*0850*/  BSSY B0, `(.L_x_8) ;  /* 0x0000057000007945 */ /* 0x000fe20003800000 */
[----:B0-----:R-:W-:Y:S01]  /*0860*/  ULEA UR5, UR6, UR5, 0x18 ;  /* 0x0000000506057291 */ /* 0x001fe2000f8ec0ff */
[----:B-1----:R-:W-:-:S03]  /*0870*/  HSETP2.GT.AND P0, PT, R5.H0_H0, R12.H0_H0, PT ;  /* 0x2000000c05007234 */ /* 0x002fc60003f04800 */
[----:B------:R-:W-:Y:S02]  /*0880*/  ULEA UR13, UR4, UR5, 0x1 ;  /* 0x00000005040d7291 */ /* 0x000fe4000f8e08ff */
[----:B------:R-:W-:Y:S02]  /*0890*/  SEL R5, R12, R5, !P0 ;  /* 0x000000050c057207 */ /* 0x000fe40004000000 */
[----:B------:R-:W-:Y:S02]  /*08a0*/  SEL R6, R21, R6, !P0 ;  /* 0x0000000615067207 */ /* 0x000fe40004000000 */
[----:B------:R-:W-:-:S03]  /*08b0*/  PRMT R4, R5, 0x5410, R5 ;  /* 0x0000541005047816 */ /* 0x000fc60000000005 */
[----:B------:R-:W-:Y:S04]  /*08c0*/  SHFL.DOWN PT, R7, R6, 0x8, 0x1f ;  /* 0x09001f0006077f89 */ /* 0x000fe800000e0000 */
[----:B------:R-:W0:Y:S02]  /*08d0*/  SHFL.DOWN PT, R8, R4, 0x8, 0x1f ;  /* 0x09001f0004087f89 */ /* 0x000e2400000e0000 */
[----:B0-----:R-:W-:-:S05]  /*08e0*/  HSETP2.GT.AND P0, PT, R8.H0_H0, R5.H0_H0, PT ;  /* 0x2000000508007234 */ /* 0x001fca0003f04800 */
        /* <DEDUP_REMOVED lines=8> */
[----:B------:R-:W-:Y:S02]  /*0970*/  PRMT R4, R5, 0x5410, R5 ;  /* 0x0000541005047816 */ /* 0x000fe40000000005 */
[----:B------:R-:W-:Y:S01]  /*0980*/  @!P1 SHF.R.U32.HI R7, RZ, 0x5, R13 ;  /* 0x00000005ff079819 */ /* 0x000fe2000001160d */
[----:B------:R-:W-:Y:S04]  /*0990*/  SHFL.DOWN PT, R9, R10, 0x2, 0x1f ;  /* 0x08401f000a097f89 */ /* 0x000fe800000e0000 */
[----:B------:R-:W0:Y:S02]  /*09a0*/  SHFL.DOWN PT, R8, R4, 0x2, 0x1f ;  /* 0x08401f0004087f89 */ /* 0x000e2400000e0000 */
[----:B0-----:R-:W-:-:S05]  /*09b0*/  HSETP2.GT.AND P0, PT, R8.H0_H0, R5.H0_H0, PT ;  /* 0x2000000508007234 */ /* 0x001fca0003f04800 */
[----:B------:R-:W-:Y:S02]  /*09c0*/  SEL R5, R5, R8, !P0 ;  /* 0x0000000805057207 */ /* 0x000fe40004000000 */
[----:B------:R-:W-:Y:S02]  /*09d0*/  SEL R9, R10, R9, !P0 ;  /* 0x000000090a097207 */ /* 0x000fe40004000000 */
[----:B------:R-:W-:-:S03]  /*09e0*/  PRMT R4, R5, 0x5410, R5 ;  /* 0x0000541005047816 */ /* 0x000fc60000000005 */
[----:B------:R-:W-:Y:S04]  /*09f0*/  SHFL.DOWN PT, R8, R9, 0x1, 0x1f ;  /* 0x08201f0009087f89 */ /* 0x000fe800000e0000 */
[----:B------:R0:W1:Y:S02]  /*0a00*/  SHFL.DOWN PT, R6, R4, 0x1, 0x1f ;  /* 0x08201f0004067f89 */ /* 0x00006400000e0000 */
[C---:B0-----:R-:W-:Y:S02]  /*0a10*/  @!P1 LEA R4, R7.reuse, UR5, 0x1 ;  /* 0x0000000507049c11 */ /* 0x041fe4000f8e08ff */
[----:B------:R-:W-:Y:S02]  /*0a20*/  @!P1 LEA R7, R7, UR13, 0x2 ;  /* 0x0000000d07079c11 */ /* 0x000fe4000f8e10ff */
[----:B-1----:R-:W-:-:S05]  /*0a30*/  HSETP2.GT.AND P0, PT, R6.H0_H0, R5.H0_H0, PT ;  /* 0x2000000506007234 */ /* 0x002fca0003f04800 */
[----:B------:R-:W-:Y:S02]  /*0a40*/  SEL R5, R5, R6, !P0 ;  /* 0x0000000605057207 */ /* 0x000fe40004000000 */
[----:B------:R-:W-:Y:S02]  /*0a50*/  SEL R8, R9, R8, !P0 ;  /* 0x0000000809087207 */ /* 0x000fe40004000000 */
[----:B------:R-:W-:Y:S01]  /*0a60*/  ISETP.GT.U32.AND P0, PT, R13, 0x1f, PT ;  /* 0x0000001f0d00780c */ /* 0x000fe20003f04070 */
[----:B------:R0:W-:Y:S04]  /*0a70*/  @!P1 STS.U16 [R4], R5 ;  /* 0x0000000504009388 */ /* 0x0001e80000000400 */
[----:B------:R0:W-:Y:S01]  /*0a80*/  @!P1 STS [R7], R8 ;  /* 0x0000000807009388 */ /* 0x0001e20000000800 */
[----:B------:R-:W-:Y:S07]  /*0a90*/  BAR.SYNC.DEFER_BLOCKING 0x0 ;  /* 0x0000000000007b1d */ /* 0x000fee0000010000 */
[----:B------:R-:W-:Y:S05]  /*0aa0*/  @P0 BRA `(.L_x_9) ;  /* 0x0000000000c40947 */ /* 0x000fea0003800000 */
[----:B------:R-:W-:Y:S01]  /*0ab0*/  USHF.R.U32.HI UR6, URZ, 0x5, UR4 ;  /* 0x00000005ff067899 */ /* 0x000fe20008011604 */
[----:B0-----:R-:W-:Y:S01]  /*0ac0*/  IMAD.MOV.U32 R5, RZ, RZ, R11 ;  /* 0x000000ffff057224 */ /* 0x001fe200078e000b */
[----:B------:R-:W-:Y:S02]  /*0ad0*/  PRMT R4, RZ, 0x7610, R4 ;  /* 0x00007610ff047816 */ /* 0x000fe40000000004 */
[C---:B------:R-:W-:Y:S02]  /*0ae0*/  ISETP.NE.AND P0, PT, R22.reuse, RZ, PT ;  /* 0x000000ff1600720c */ /* 0x040fe40003f05270 */
[----:B------:R-:W-:Y:S01]  /*0af0*/  ISETP.GE.U32.AND P1, PT, R22, UR6, PT ;  /* 0x0000000616007c0c */ /* 0x000fe2000bf26070 */
[----:B------:R-:W-:-:S12]  /*0b00*/  UMOV UR6, 0xffffffff ;  /* 0xffffffff00067882 */ /* 0x000fd80000000000 */
[C---:B------:R-:W-:Y:S02]  /*0b10*/  @!P1 LEA R6, R22.reuse, UR5, 0x1 ;  /* 0x0000000516069c11 */ /* 0x040fe4000f8e08ff */
[----:B------:R-:W-:-:S04]  /*0b20*/  @!P1 LEA R7, R22, UR13, 0x2 ;  /* 0x0000000d16079c11 */ /* 0x000fc8000f8e10ff */
[----:B------:R-:W0:Y:S04]  /*0b30*/  @!P1 LDS.U16 R6, [R6] ;  /* 0x0000000006069984 */ /* 0x000e280000000400 */
[----:B------:R1:W2:Y:S01]  /*0b40*/  @!P1 LDS R5, [R7] ;  /* 0x0000000007059984 */ /* 0x0002a20000000800 */
[----:B0-----:R-:W-:-:S04]  /*0b50*/  @!P1 PRMT R4, R6, 0x7610, R4 ;  /* 0x0000761006049816 */ /* 0x001fc80000000004 */
[----:B------:R-:W-:Y:S01]  /*0b60*/  PRMT R6, R4, 0x5410, R4 ;  /* 0x0000541004067816 */ /* 0x000fe20000000004 */
[----:B-12---:R-:W-:Y:S06]  /*0b70*/  BRA.DIV UR6, `(.L_x_10) ;  /* 0x0000001206487947 */ /* 0x006fec000b800000 */
[----:B------:R-:W0:Y:S02]  /*0b80*/  SHFL.DOWN PT, R6, R6, 0x10, 0x1f ;  /* 0x0a001f0006067f89 */ /* 0x000e2400000e0000 */
[----:B0-----:R-:W-:-:S05]  /*0b90*/  PRMT R7, R6, 0x7610, R7 ;  /* 0x0000761006077816 */ /* 0x001fca0000000007 */
[----:B------:R-:W-:-:S05]  /*0ba0*/  HSETP2.GT.AND P1, PT, R7.H0_H0, R4.H0_H0, PT ;  /* 0x2000000407007234 */ /* 0x000fca0003f24800 */
[----:B------:R-:W-:Y:S02]  /*0bb0*/  SEL R7, R4, R7, !P1 ;  /* 0x0000000704077207 */ /* 0x000fe40004800000 */
[----:B------:R-:W0:Y:S02]  /*0bc0*/  SHFL.DOWN PT, R4, R5, 0x10, 0x1f ;  /* 0x0a001f0005047f89 */ /* 0x000e2400000e0000 */
[----:B------:R-:W-:-:S05]  /*0bd0*/  PRMT R6, R7, 0x5410, R7 ;  /* 0x0000541007067816 */ /* 0x000fca0000000007 */
[----:B------:R-:W1:Y:S01]  /*0be0*/  SHFL.DOWN PT, R8, R6, 0x8, 0x1f ;  /* 0x09001f0006087f89 */ /* 0x000e6200000e0000 */
[----:B0-----:R-:W-:Y:S02]  /*0bf0*/  SEL R4, R5, R4, !P1 ;  /* 0x0000000405047207 */ /* 0x001fe40004800000 */
[----:B-1----:R-:W-:-:S05]  /*0c00*/  HSETP2.GT.AND P2, PT, R8.H0_H0, R7.H0_H0, PT ;  /* 0x2000000708007234 */ /* 0x002fca0003f44800 */
[----:B------:R-:W-:Y:S02]  /*0c10*/  SEL R8, R7, R8, !P2 ;  /* 0x0000000807087207 */ /* 0x000fe40005000000 */
[----:B------:R-:W0:Y:S02]  /*0c20*/  SHFL.DOWN PT, R7, R4, 0x8, 0x1f ;  /* 0x09001f0004077f89 */ /* 0x000e2400000e0000 */
[----:B------:R-:W-:-:S05]  /*0c30*/  PRMT R5, R8, 0x5410, R8 ;  /* 0x0000541008057816 */ /* 0x000fca0000000008 */
[----:B------:R-:W1:Y:S01]  /*0c40*/  SHFL.DOWN PT, R15, R5, 0x4, 0x1f ;  /* 0x08801f00050f7f89 */ /* 0x000e6200000e0000 */
[----:B0-----:R-:W-:-:S05]  /*0c50*/  SEL R7, R4, R7, !P2 ;  /* 0x0000000704077207 */ /* 0x001fca0005000000 */
[----:B------:R-:W0:Y:S01]  /*0c60*/  SHFL.DOWN PT, R6, R7, 0x4, 0x1f ;  /* 0x08801f0007067f89 */ /* 0x000e2200000e0000 */
[----:B-1----:R-:W-:-:S05]  /*0c70*/  HSETP2.GT.AND P1, PT, R15.H0_H0, R8.H0_H0, PT ;  /* 0x200000080f007234 */ /* 0x002fca0003f24800 */
[----:B------:R-:W-:-:S04]  /*0c80*/  SEL R8, R8, R15, !P1 ;  /* 0x0000000f08087207 */ /* 0x000fc80004800000 */
[----:B------:R-:W-:-:S05]  /*0c90*/  PRMT R4, R8, 0x5410, R8 ;  /* 0x0000541008047816 */ /* 0x000fca0000000008 */
[----:B------:R-:W1:Y:S01]  /*0ca0*/  SHFL.DOWN PT, R15, R4, 0x2, 0x1f ;  /* 0x08401f00040f7f89 */ /* 0x000e6200000e0000 */
[----:B0-----:R-:W-:-:S05]  /*0cb0*/  SEL R6, R7, R6, !P1 ;  /* 0x0000000607067207 */ /* 0x001fca0004800000 */
[----:B------:R-:W0:Y:S01]  /*0cc0*/  SHFL.DOWN PT, R17, R6, 0x2, 0x1f ;  /* 0x08401f0006117f89 */ /* 0x000e2200000e0000 */
[----:B-1----:R-:W-:-:S05]  /*0cd0*/  HSETP2.GT.AND P1, PT, R15.H0_H0, R8.H0_H0, PT ;  /* 0x200000080f007234 */ /* 0x002fca0003f24800 */
[----:B------:R-:W-:-:S04]  /*0ce0*/  SEL R8, R8, R15, !P1 ;  /* 0x0000000f08087207 */ /* 0x000fc80004800000 */
[----:B------:R-:W-:Y:S02]  /*0cf0*/  PRMT R4, R8, 0x5410, R8 ;  /* 0x0000541008047816 */ /* 0x000fe40000000008 */
[----:B0-----:R-:W-:-:S03]  /*0d00*/  SEL R17, R6, R17, !P1 ;  /* 0x0000001106117207 */ /* 0x001fc60004800000 */
[----:B------:R0:W1:Y:S04]  /*0d10*/  SHFL.DOWN PT, R15, R4, 0x1, 0x1f ;  /* 0x08201f00040f7f89 */ /* 0x00006800000e0000 */
[----:B------:R0:W2:Y:S02]  /*0d20*/  SHFL.DOWN PT, R10, R17, 0x1, 0x1f ;  /* 0x08201f00110a7f89 */ /* 0x0000a400000e0000 */
.L_x_48:
[----:B0-----:R-:W0:Y:S01]  /*0d30*/  @!P0 LDC.64 R4, c[0x0][0x398] ;  /* 0x0000e600ff048b82 */ /* 0x001e220000000a00 */
[----:B-1----:R-:W-:-:S05]  /*0d40*/  HSETP2.GT.AND P1, PT, R15.H0_H0, R8.H0_H0, PT ;  /* 0x200000080f007234 */ /* 0x002fca0003f24800 */
[----:B------:R-:W-:Y:S02]  /*0d50*/  SEL R15, R8, R15, !P1 ;  /* 0x0000000f080f7207 */ /* 0x000fe40004800000 */
[----:B------:R-:W1:Y:S01]  /*0d60*/  @!P0 LDC.64 R6, c[0x0][0x3a0] ;  /* 0x0000e800ff068b82 */ /* 0x000e620000000a00 */
[----:B--2---:R-:W-:Y:S01]  /*0d70*/  SEL R17, R17, R10, !P1 ;  /* 0x0000000a11117207 */ /* 0x004fe20004800000 */
[----:B0-----:R-:W-:-:S05]  /*0d80*/  @!P0 IMAD.WIDE.U32 R4, R2, 0x2, R4 ;  /* 0x0000000202048825 */ /* 0x001fca00078e0004 */
[----:B------:R2:W-:Y:S01]  /*0d90*/  @!P0 STG.E.U16 desc[UR10][R4.64], R15 ;  /* 0x0000000f04008986 */ /* 0x0005e2000c10150a */
[----:B-1----:R-:W-:-:S05]  /*0da0*/  @!P0 IMAD.WIDE.U32 R6, R2, 0x4, R6 ;  /* 0x0000000402068825 */ /* 0x002fca00078e0006 */
[----:B------:R2:W-:Y:S02]  /*0db0*/  @!P0 STG.E desc[UR10][R6.64], R17 ;  /* 0x0000001106008986 */ /* 0x0005e4000c10190a */
.L_x_9:
[----:B------:R-:W-:Y:S05]  /*0dc0*/  BSYNC B0 ;  /* 0x0000000000007941 */ /* 0x000fea0003800000 */
.L_x_8:
[----:B0-2---:R-:W-:-:S05]  /*0dd0*/  CS2R.32 R4, SR_CgaSize ;  /* 0x0000000000047805 */ /* 0x005fca0000008a00 */
[----:B------:R-:W-:-:S06]  /*0de0*/  IMAD R4, R4, -0xa0, RZ ;  /* 0xffffff6004047824 */ /* 0x000fcc00078e02ff */
[----:B------:R-:W0:Y:S01]  /*0df0*/  LDC R4, c[0x0][R4+0x258] ;  /* 0x0000960004047b82 */ /* 0x000e220000000800 */
[----:B------:R-:W-:-:S05]  /*0e00*/  CS2R.32 R5, SR_CgaSize ;  /* 0x0000000000057805 */ /* 0x000fca0000008a00 */
[----:B------:R-:W-:-:S06]  /*0e10*/  IMAD R5, R5, -0xa0, RZ ;  /* 0xffffff6005057824 */ /* 0x000fcc00078e02ff */
[----:B------:R-:W1:Y:S01]  /*0e20*/  LDC R5, c[0x0][R5+0x254] ;  /* 0x0000950005057b82 */ /* 0x000e620000000800 */
[----:B0-----:R-:W-:-:S04]  /*0e30*/  ISETP.NE.U32.AND P0, PT, R4, RZ, PT ;  /* 0x000000ff0400720c */ /* 0x001fc80003f05070 */
[----:B-1----:R-:W-:-:S13]  /*0e40*/  ISETP.NE.AND.EX P0, PT, R5, RZ, PT, P0 ;  /* 0x000000ff0500720c */ /* 0x002fda0003f05300 */
[----:B------:R-:W-:Y:S05]  /*0e50*/  @P0 BRA `(.L_x_11) ;  /* 0x0000000000040947 */ /* 0x000fea0003800000 */
[----:B------:R-:W-:Y:S05]  /*0e60*/  BPT.TRAP 0x1 ;  /* 0x000000040000795c */ /* 0x000fea0000300000 */
.L_x_11:
[----:B------:R-:W-:-:S03]  /*0e70*/  UMOV UR6, 0xffffffff ;  /* 0xffffffff00067882 */ /* 0x000fc60000000000 */
[----:B------:R-:W-:Y:S05]  /*0e80*/  BRA.DIV UR6, `(.L_x_12) ;  /* 0x0000001206a87947 */ /* 0x000fea000b800000 */
[----:B------:R-:W-:Y:S06]  /*0e90*/  BAR.SYNC.DEFER_BLOCKING 0x0 ;  /* 0x0000000000007b1d */ /* 0x000fec0000010000 */
.L_x_51:
[----:B------:R-:W0:Y:S01]  /*0ea0*/  S2R R8, SR_TID.Y ;  /* 0x0000000000087919 */ /* 0x000e220000002200 */
[----:B------:R-:W-:Y:S01]  /*0eb0*/  BSSY B0, `(.L_x_13) ;  /* 0x0000026000007945 */ /* 0x000fe20003800000 */
[----:B------:R-:W1:Y:S01]  /*0ec0*/  S2R R7, SR_TID.Z ;  /* 0x0000000000077919 */ /* 0x000e620000002300 */
[----:B0-----:R-:W-:-:S05]  /*0ed0*/  IMAD.IADD R8, R13, 0x1, R8 ;  /* 0x000000010d087824 */ /* 0x001fca00078e0208 */
[----:B-1----:R-:W-:-:S13]  /*0ee0*/  LOP3.LUT P0, R8, R8, RZ, R7, 0xfa, !PT ;  /* 0x000000ff08087212 */ /* 0x002fda000780fa07 */
[----:B------:R-:W-:Y:S05]  /*0ef0*/  @P0 BRA `(.L_x_14) ;  /* 0x0000000000840947 */ /* 0x000fea0003800000 */
[----:B------:R-:W0:Y:S01]  /*0f00*/  S2R R7, SR_CTAID.Y ;  /* 0x0000000000077919 */ /* 0x000e220000002600 */
[----:B------:R-:W1:Y:S01]  /*0f10*/  LDCU UR6, c[0x0][0x374] ;  /* 0x00006e80ff0677ac */ /* 0x000e620008000800 */
[----:B------:R-:W2:Y:S01]  /*0f20*/  S2R R9, SR_CTAID.Z ;  /* 0x0000000000097919 */ /* 0x000ea20000002700 */
[----:B------:R-:W3:Y:S01]  /*0f30*/  LDCU UR7, c[0x0][0x378] ;  /* 0x00006f00ff0777ac */ /* 0x000ee20008000800 */
[----:B------:R-:W4:Y:S01]  /*0f40*/  S2R R10, SR_LANEID ;  /* 0x00000000000a7919 */ /* 0x000f220000000000 */
[----:B------:R-:W-:Y:S01]  /*0f50*/  VOTEU.ANY UR12, UPT, PT ;  /* 0x00000000000c7886 */ /* 0x000fe200038e0100 */
[----:B------:R-:W-:-:S04]  /*0f60*/  UIADD3 UR8, UPT, UPT, URZ, -UR9, URZ ;  /* 0x80000009ff087290 */ /* 0x000fc8000fffe0ff */
[----:B-1----:R-:W-:-:S04]  /*0f70*/  UIMAD UR6, UR8, UR6, URZ ;  /* 0x00000006080672a4 */ /* 0x002fc8000f8e02ff */
[----:B---3--:R-:W-:Y:S01]  /*0f80*/  UIMAD UR6, UR7, UR6, -0x7fffffff ;  /* 0x80000001070674a4 */ /* 0x008fe2000f8e0206 */
[----:B0-----:R-:W-:Y:S02]  /*0f90*/  IMAD.IADD R6, R2, 0x1, R7 ;  /* 0x0000000102067824 */ /* 0x001fe400078e0207 */
[----:B--2---:R-:W-:Y:S02]  /*0fa0*/  IMAD.MOV R7, RZ, RZ, -R9 ;  /* 0x000000ffff077224 */ /* 0x004fe400078e0a09 */
[----:B------:R-:W4:Y:S03]  /*0fb0*/  FLO.U32 R9, UR12 ;  /* 0x0000000c00097d00 */ /* 0x000f2600080e0000 */
[----:B------:R-:W-:-:S05]  /*0fc0*/  ISETP.NE.AND P1, PT, R6, R7, PT ;  /* 0x000000070600720c */ /* 0x000fca0003f25270 */
[----:B------:R-:W0:Y:S01]  /*0fd0*/  POPC R6, UR12 ;  /* 0x0000000c00067d09 */ /* 0x000e220008000000 */
[----:B----4-:R-:W-:-:S07]  /*0fe0*/  ISETP.EQ.U32.AND P0, PT, R9, R10, PT ;  /* 0x0000000a0900720c */ /* 0x010fce0003f02070 */
[----:B------:R-:W-:Y:S01]  /*0ff0*/  VOTEU.ANY UP0, P1 ;  /* 0x0000000000ff7886 */ /* 0x000fe20000800100 */
[----:B------:R-:W-:-:S06]  /*1000*/  USEL UR6, UR6, 0x1, !UP0 ;  /* 0x0000000106067887 */ /* 0x000fcc000c000000 */
[----:B0-----:R-:W-:Y:S01]  /*1010*/  IMAD R7, R6, UR6, RZ ;  /* 0x0000000606077c24 */ /* 0x001fe2000f8e02ff */
[----:B------:R-:W-:Y:S06]  /*1020*/  @P0 MEMBAR.ALL.GPU ;  /* 0x0000000000000992 */ /* 0x000fec000000a000 */
[----:B------:R-:W-:-:S00]  /*1030*/  @P0 ERRBAR ;  /* 0x00000000000009ab */ /* 0x000fc00000000000 */
[----:B------:R-:W-:Y:S06]  /*1040*/  @P0 CGAERRBAR ;  /* 0x00000000000005ab */ /* 0x000fec0000000000 */
[----:B------:R-:W2:Y:S01]  /*1050*/  @P0 ATOM.E.ADD.STRONG.GPU PT, R10, desc[UR10][R4.64+0x4], R7 ;  /* 0x80000407040a098a */ /* 0x000ea200081ef10a */
[----:B------:R-:W0:Y:S02]  /*1060*/  S2R R12, SR_LTMASK ;  /* 0x00000000000c7919 */ /* 0x000e240000003900 */
[----:B0-----:R-:W-:-:S04]  /*1070*/  LOP3.LUT R12, R12, UR12, RZ, 0xc0, !PT ;  /* 0x0000000c0c0c7c12 */ /* 0x001fc8000f8ec0ff */
[----:B------:R-:W0:Y:S01]  /*1080*/  POPC R15, R12 ;  /* 0x0000000c000f7309 */ /* 0x000e220000000000 */
[----:B--2---:R-:W0:Y:S02]  /*1090*/  SHFL.IDX PT, R6, R10, R9, 0x1f ;  /* 0x00001f090a067589 */ /* 0x004e2400000e0000 */
[----:B0-----:R-:W-:-:S07]  /*10a0*/  IMAD R6, R15, UR6, R6 ;  /* 0x000000060f067c24 */ /* 0x001fce000f8e0206 */
.L_x_15:
[----:B------:R-:W2:Y:S04]  /*10b0*/  LD.E.STRONG.GPU R7, desc[UR10][R4.64+0x4] ;  /* 0x0000040a04077980 */ /* 0x000ea8000c10f900 */
[----:B--2---:R-:W-:Y:S01]  /*10c0*/  CCTL.IVALL ;  /* 0x00000000ff00798f */ /* 0x004fe20002000000 */
[----:B------:R-:W-:Y:S05]  /*10d0*/  YIELD ;  /* 0x0000000000007946 */ /* 0x000fea0003800000 */
[----:B------:R-:W-:-:S04]  /*10e0*/  LOP3.LUT R7, R7, R6, RZ, 0x3c, !PT ;  /* 0x0000000607077212 */ /* 0x000fc800078e3cff */
[----:B------:R-:W-:-:S13]  /*10f0*/  ISETP.GT.AND P0, PT, R7, -0x1, PT ;  /* 0xffffffff0700780c */ /* 0x000fda0003f04270 */
[----:B------:R-:W-:Y:S05]  /*1100*/  @P0 BRA `(.L_x_15) ;  /* 0xfffffffc00e80947 */ /* 0x000fea000383ffff */
.L_x_14:
[----:B------:R-:W-:Y:S05]  /*1110*/  BSYNC B0 ;  /* 0x0000000000007941 */ /* 0x000fea0003800000 */
.L_x_13:
[----:B------:R-:W-:-:S03]  /*1120*/  UMOV UR6, 0xffffffff ;  /* 0xffffffff00067882 */ /* 0x000fc60000000000 */
[----:B------:R-:W-:Y:S05]  /*1130*/  BRA.DIV UR6, `(.L_x_16) ;  /* 0x00000012062c7947 */ /* 0x000fea000b800000 */
[----:B------:R-:W-:Y:S06]  /*1140*/  BAR.SYNC.DEFER_BLOCKING 0x0 ;  /* 0x0000000000007b1d */ /* 0x000fec0000010000 */
.L_x_54:
[----:B------:R-:W0:Y:S01]  /*1150*/  LDC.64 R6, c[0x0][0x3b0] ;  /* 0x0000ec00ff067b82 */ /* 0x000e220000000a00 */
[----:B------:R-:W-:Y:S01]  /*1160*/  ISETP.NE.AND P0, PT, R2, RZ, PT ;  /* 0x000000ff0200720c */ /* 0x000fe20003f05270 */
[----:B0-----:R-:W-:-:S12]  /*1170*/  IMAD.WIDE R6, R3, 0x4, R6 ;  /* 0x0000000403067825 */ /* 0x001fd800078e0206 */
[----:B------:R-:W-:Y:S05]  /*1180*/  @P0 BRA `(.L_x_17) ;  /* 0x0000000000e80947 */ /* 0x000fea0003800000 */
[----:B------:R-:W0:Y:S01]  /*1190*/  LDCU UR6, c[0x0][0x3a8] ;  /* 0x00007500ff0677ac */ /* 0x000e220008000800 */
[----:B------:R-:W-:Y:S01]  /*11a0*/  BSSY.RECONVERGENT B0, `(.L_x_18) ;  /* 0x0000017000007945 */ /* 0x000fe20003800200 */
[----:B------:R-:W-:Y:S01]  /*11b0*/  IMAD.MOV.U32 R9, RZ, RZ, R11 ;  /* 0x000000ffff097224 */ /* 0x000fe200078e000b */
[----:B------:R-:W-:Y:S02]  /*11c0*/  PRMT R3, RZ, 0x7610, R3 ;  /* 0x00007610ff037816 */ /* 0x000fe40000000003 */
[----:B0-----:R-:W-:-:S13]  /*11d0*/  ISETP.GE.AND P0, PT, R13, UR6, PT ;  /* 0x000000060d007c0c */ /* 0x001fda000bf06270 */
[----:B------:R-:W-:Y:S05]  /*11e0*/  @P0 BRA `(.L_x_19) ;  /* 0x0000000000480947 */ /* 0x000fea0003800000 */
[----:B------:R-:W0:Y:S01]  /*11f0*/  LDC.64 R16, c[0x0][0x398] ;  /* 0x0000e600ff107b82 */ /* 0x000e220000000a00 */
[----:B------:R-:W-:Y:S01]  /*1200*/  IMAD.MOV.U32 R21, RZ, RZ, R13 ;  /* 0x000000ffff157224 */ /* 0x000fe200078e000d */
[----:B------:R-:W-:Y:S01]  /*1210*/  PRMT R3, RZ, 0x7610, R3 ;  /* 0x00007610ff037816 */ /* 0x000fe20000000003 */
[----:B------:R-:W-:-:S05]  /*1220*/  IMAD.MOV.U32 R9, RZ, RZ, R11 ;  /* 0x000000ffff097224 */ /* 0x000fca00078e000b */
[----:B------:R-:W1:Y:S02]  /*1230*/  LDC.64 R14, c[0x0][0x3a0] ;  /* 0x0000e800ff0e7b82 */ /* 0x000e640000000a00 */
.L_x_22:
[----:B0-----:R-:W-:-:S05]  /*1240*/  IMAD.WIDE R18, R21, 0x2, R16 ;  /* 0x0000000215127825 */ /* 0x001fca00078e0210 */
[----:B------:R-:W2:Y:S01]  /*1250*/  LDG.E.U16 R10, desc[UR10][R18.64] ;  /* 0x0000000a120a7981 */ /* 0x000ea2000c1e1500 */
[----:B------:R-:W-:Y:S01]  /*1260*/  BSSY.RECONVERGENT B1, `(.L_x_20) ;  /* 0x0000006000017945 */ /* 0x000fe20003800200 */
[----:B--2---:R-:W-:-:S13]  /*1270*/  HSETP2.GT.AND P0, PT, R10.H0_H0, R3.H0_H0, PT ;  /* 0x200000030a007234 */ /* 0x004fda0003f04800 */
[----:B-----5:R-:W-:Y:S05]  /*1280*/  @!P0 BRA `(.L_x_21) ;  /* 0x00000000000c8947 */ /* 0x020fea0003800000 */
[----:B-1----:R-:W-:-:S05]  /*1290*/  IMAD.WIDE R18, R21, 0x4, R14 ;  /* 0x0000000415127825 */ /* 0x002fca00078e020e */
[----:B------:R0:W5:Y:S01]  /*12a0*/  LDG.E R9, desc[UR10][R18.64] ;  /* 0x0000000a12097981 */ /* 0x000162000c1e1900 */
[----:B------:R-:W-:-:S07]  /*12b0*/  PRMT R3, R10, 0x7610, R3 ;  /* 0x000076100a037816 */ /* 0x000fce0000000003 */
.L_x_21:
[----:B------:R-:W-:Y:S05]  /*12c0*/  BSYNC.RECONVERGENT B1 ;  /* 0x0000000000017941 */ /* 0x000fea0003800200 */
.L_x_20:
[----:B------:R-:W2:Y:S01]  /*12d0*/  LDCU UR6, c[0x0][0x3a8] ;  /* 0x00007500ff0677ac */ /* 0x000ea20008000800 */
[----:B------:R-:W-:-:S05]  /*12e0*/  VIADD R21, R21, UR4 ;  /* 0x0000000415157c36 */ /* 0x000fca0008000000 */
[----:B--2---:R-:W-:-:S13]  /*12f0*/  ISETP.GE.AND P0, PT, R21, UR6, PT ;  /* 0x0000000615007c0c */ /* 0x004fda000bf06270 */
[----:B------:R-:W-:Y:S05]  /*1300*/  @!P0 BRA `(.L_x_22) ;  /* 0xfffffffc00cc8947 */ /* 0x000fea000383ffff */
.L_x_19:
[----:B------:R-:W-:Y:S05]  /*1310*/  BSYNC.RECONVERGENT B0 ;  /* 0x0000000000007941 */ /* 0x000fea0003800200 */
.L_x_18:
[----:B------:R-:W2:Y:S01]  /*1320*/  S2UR UR7, SR_CgaCtaId ;  /* 0x00000000000779c3 */ /* 0x000ea20000008800 */
[----:B------:R-:W-:Y:S01]  /*1330*/  UMOV UR6, 0x400 ;  /* 0x0000040000067882 */ /* 0x000fe20000000000 */
[----:B------:R-:W-:Y:S01]  /*1340*/  LEA R12, R13, UR13, 0x2 ;  /* 0x0000000d0d0c7c11 */ /* 0x000fe2000f8e10ff */
[----:B--2---:R-:W-:-:S06]  /*1350*/  ULEA UR6, UR7, UR6, 0x18 ;  /* 0x0000000607067291 */ /* 0x004fcc000f8ec0ff */
[----:B------:R-:W-:Y:S01]  /*1360*/  LEA R10, R13, UR6, 0x1 ;  /* 0x000000060d0a7c11 */ /* 0x000fe2000f8e08ff */
[----:B------:R-:W-:Y:S05]  /*1370*/  WARPSYNC.ALL ;  /* 0x0000000000007948 */ /* 0x000fea0003800000 */
[----:B------:R2:W-:Y:S01]  /*1380*/  STS.U16 [R10], R3 ;  /* 0x000000030a007388 */ /* 0x0005e20000000400 */
[----:B------:R-:W-:-:S03]  /*1390*/  UISETP.GE.U32.AND UP0, UPT, UR4, 0x2, UPT ;  /* 0x000000020400788c */ /* 0x000fc6000bf06070 */
[----:B-----5:R2:W-:Y:S01]  /*13a0*/  STS [R12], R9 ;  /* 0x000000090c007388 */ /* 0x0205e20000000800 */
[----:B------:R-:W-:Y:S06]  /*13b0*/  BAR.SYNC.DEFER_BLOCKING 0x0 ;  /* 0x0000000000007b1d */ /* 0x000fec0000010000 */
[----:B------:R-:W-:Y:S05]  /*13c0*/  BRA.U !UP0, `(.L_x_23) ;  /* 0x0000000108487547 */ /* 0x000fea000b800000 */
.L_x_26:
[----:B------:R-:W-:Y:S01]  /*13d0*/  UMOV UR6, UR4 ;  /* 0x0000000400067c82 */ /* 0x000fe20008000000 */
[----:B------:R-:W-:Y:S01]  /*13e0*/  USHF.R.U32.HI UR4, URZ, 0x1, UR4 ;  /* 0x00000001ff047899 */ /* 0x000fe20008011604 */
[----:B------:R-:W-:Y:S05]  /*13f0*/  BSSY.RECONVERGENT B0, `(.L_x_24) ;  /* 0x000000c000007945 */ /* 0x000fea0003800200 */
[----:B------:R-:W-:-:S13]  /*1400*/  ISETP.GE.U32.AND P0, PT, R13, UR4, PT ;  /* 0x000000040d007c0c */ /* 0x000fda000bf06070 */
[----:B---3--:R-:W-:Y:S05]  /*1410*/  @P0 BRA `(.L_x_25) ;  /* 0x0000000000240947 */ /* 0x008fea0003800000 */
[----:B------:R-:W-:Y:S01]  /*1420*/  ULOP3.LUT UR7, UR6, 0x7fe, URZ, 0xc0, !UPT ;  /* 0x000007fe06077892 */ /* 0x000fe2000f8ec0ff */
[----:B--2---:R-:W-:Y:S08]  /*1430*/  LDS.U16 R3, [R10] ;  /* 0x000000000a037984 */ /* 0x004ff00000000400 */
[----:B------:R-:W2:Y:S02]  /*1440*/  LDS.U16 R9, [R10+UR7] ;  /* 0x000000070a097984 */ /* 0x000ea40008000400 */
[----:B--2---:R-:W-:Y:S01]  /*1450*/  HSETP2.GT.AND P0, PT, R9.H0_H0, R3.H0_H0, PT ;  /* 0x2000000309007234 */ /* 0x004fe20003f04800 */
[----:B------:R-:W-:-:S12]  /*1460*/  IMAD.U32 R3, RZ, RZ, UR4 ;  /* 0x00000004ff037e24 */ /* 0x000fd8000f8e00ff */
[----:B------:R-:W-:Y:S01]  /*1470*/  @P0 IMAD R3, R3, 0x4, R12 ;  /* 0x0000000403030824 */ /* 0x000fe200078e020c */
[----:B------:R-:W-:Y:S05]  /*1480*/  @P0 STS.U16 [R10], R9 ;  /* 0x000000090a000388 */ /* 0x000fea0000000400 */
[----:B------:R-:W2:Y:S04]  /*1490*/  @P0 LDS R3, [R3] ;  /* 0x0000000003030984 */ /* 0x000ea80000000800 */
[----:B--2---:R3:W-:Y:S02]  /*14a0*/  @P0 STS [R12], R3 ;  /* 0x000000030c000388 */ /* 0x0047e40000000800 */
.L_x_25:
[----:B------:R-:W-:Y:S05]  /*14b0*/  BSYNC.RECONVERGENT B0 ;  /* 0x0000000000007941 */ /* 0x000fea0003800200 */
.L_x_24:
[----:B------:R-:W-:Y:S01]  /*14c0*/  BAR.SYNC.DEFER_BLOCKING 0x0 ;  /* 0x0000000000007b1d */ /* 0x000fe20000010000 */
[----:B------:R-:W-:-:S09]  /*14d0*/  UISETP.GT.U32.AND UP0, UPT, UR6, 0x3, UPT ;  /* 0x000000030600788c */ /* 0x000fd2000bf04070 */
[----:B------:R-:W-:Y:S05]  /*14e0*/  BRA.U UP0, `(.L_x_26) ;  /* 0xfffffffd00b87547 */ /* 0x000fea000b83ffff */
.L_x_23:
[----:B------:R-:W-:-:S13]  /*14f0*/  ISETP.NE.AND P0, PT, R13, RZ, PT ;  /* 0x000000ff0d00720c */ /* 0x000fda0003f05270 */
[----:B--2---:R-:W3:Y:S02]  /*1500*/  @!P0 LDS R10, [UR13] ;  /* 0x0000000dff0a8984 */ /* 0x004ee40008000800 */
[----:B---3--:R-:W-:-:S05]  /*1510*/  @!P0 IMAD.IADD R3, R10, 0x1, -R11 ;  /* 0x000000010a038824 */ /* 0x008fca00078e0a0b */
[----:B------:R2:W-:Y:S02]  /*1520*/  @!P0 STG.E desc[UR10][R6.64], R3 ;  /* 0x0000000306008986 */ /* 0x0005e4000c10190a */
.L_x_17:
[----:B------:R-:W-:-:S04]  /*1530*/  ISETP.NE.U32.AND P0, PT, R4, RZ, PT ;  /* 0x000000ff0400720c */ /* 0x000fc80003f05070 */
[----:B------:R-:W-:-:S13]  /*1540*/  ISETP.NE.AND.EX P0, PT, R5, RZ, PT, P0 ;  /* 0x000000ff0500720c */ /* 0x000fda0003f05300 */
[----:B------:R-:W-:Y:S05]  /*1550*/  @P0 BRA `(.L_x_27) ;  /* 0x0000000000040947 */ /* 0x000fea0003800000 */
[----:B------:R-:W-:Y:S05]  /*1560*/  BPT.TRAP 0x1 ;  /* 0x000000040000795c */ /* 0x000fea0000300000 */
.L_x_27:
[----:B------:R-:W-:Y:S01]  /*1570*/  UMOV UR6, 0xffffffff ;  /* 0xffffffff00067882 */ /* 0x000fe20000000000 */
[----:B------:R-:W-:Y:S02]  /*1580*/  ISETP.NE.AND P0, PT, R8, RZ, PT ;  /* 0x000000ff0800720c */ /* 0x000fe40003f05270 */
[----:B------:R-:W-:Y:S11]  /*1590*/  BRA.DIV UR6, `(.L_x_28) ;  /* 0x0000000e06447947 */ /* 0x000ff6000b800000 */
[----:B------:R-:W-:Y:S06]  /*15a0*/  BAR.SYNC.DEFER_BLOCKING 0x0 ;  /* 0x0000000000007b1d */ /* 0x000fec0000010000 */
.L_x_57:
[----:B------:R-:W-:Y:S04]  /*15b0*/  BSSY B0, `(.L_x_29) ;  /* 0x0000023000007945 */ /* 0x000fe80003800000 */
[----:B------:R-:W-:Y:S05]  /*15c0*/  @P0 BRA `(.L_x_30) ;  /* 0x0000000000840947 */ /* 0x000fea0003800000 */
[----:B--2---:R-:W2:Y:S01]  /*15d0*/  S2R R3, SR_CTAID.Y ;  /* 0x0000000000037919 */ /* 0x004ea20000002600 */
[----:B------:R-:W3:Y:S01]  /*15e0*/  LDCU UR6, c[0x0][0x374] ;  /* 0x00006e80ff0677ac */ /* 0x000ee20008000800 */
[----:B------:R-:W4:Y:S01]  /*15f0*/  S2R R8, SR_CTAID.Z ;  /* 0x0000000000087919 */ /* 0x000f220000002700 */
[----:B------:R-:W5:Y:S01]  /*1600*/  LDCU UR7, c[0x0][0x378] ;  /* 0x00006f00ff0777ac */ /* 0x000f620008000800 */
[----:B------:R-:W0:Y:S01]  /*1610*/  S2R R9, SR_LANEID ;  /* 0x0000000000097919 */ /* 0x000e220000000000 */
[----:B------:R-:W-:Y:S01]  /*1620*/  VOTEU.ANY UR12, UPT, PT ;  /* 0x00000000000c7886 */ /* 0x000fe200038e0100 */
[----:B------:R-:W-:-:S04]  /*1630*/  UIADD3 UR8, UPT, UPT, URZ, -UR9, URZ ;  /* 0x80000009ff087290 */ /* 0x000fc8000fffe0ff */
[----:B---3--:R-:W-:-:S04]  /*1640*/  UIMAD UR6, UR8, UR6, URZ ;  /* 0x00000006080672a4 */ /* 0x008fc8000f8e02ff */
[----:B-----5:R-:W-:Y:S01]  /*1650*/  UIMAD UR6, UR7, UR6, -0x7fffffff ;  /* 0x80000001070674a4 */ /* 0x020fe2000f8e0206 */
[----:B--2---:R-:W-:Y:S02]  /*1660*/  IMAD.IADD R3, R2, 0x1, R3 ;  /* 0x0000000102037824 */ /* 0x004fe400078e0203 */
[----:B----4-:R-:W-:Y:S02]  /*1670*/  IMAD.MOV R2, RZ, RZ, -R8 ;  /* 0x000000ffff027224 */ /* 0x010fe400078e0a08 */
[----:B------:R-:W0:Y:S03]  /*1680*/  FLO.U32 R8, UR12 ;  /* 0x0000000c00087d00 */ /* 0x000e2600080e0000 */
[----:B------:R-:W-:-:S05]  /*1690*/  ISETP.NE.AND P1, PT, R3, R2, PT ;  /* 0x000000020300720c */ /* 0x000fca0003f25270 */
[----:B------:R-:W2:Y:S01]  /*16a0*/  POPC R2, UR12 ;  /* 0x0000000c00027d09 */ /* 0x000ea20008000000 */
[----:B0-----:R-:W-:-:S07]  /*16b0*/  ISETP.EQ.U32.AND P0, PT, R8, R9, PT ;  /* 0x000000090800720c */ /* 0x001fce0003f02070 */
[----:B------:R-:W-:Y:S01]  /*16c0*/  VOTEU.ANY UP0, P1 ;  /* 0x0000000000ff7886 */ /* 0x000fe20000800100 */
[----:B------:R-:W-:-:S06]  /*16d0*/  USEL UR6, UR6, 0x1, !UP0 ;  /* 0x0000000106067887 */ /* 0x000fcc000c000000 */
[----:B--2---:R-:W-:Y:S01]  /*16e0*/  IMAD R3, R2, UR6, RZ ;  /* 0x0000000602037c24 */ /* 0x004fe2000f8e02ff */
[----:B------:R-:W-:Y:S06]  /*16f0*/  @P0 MEMBAR.ALL.GPU ;  /* 0x0000000000000992 */ /* 0x000fec000000a000 */
[----:B------:R-:W-:-:S00]  /*1700*/  @P0 ERRBAR ;  /* 0x00000000000009ab */ /* 0x000fc00000000000 */
[----:B------:R-:W-:Y:S06]  /*1710*/  @P0 CGAERRBAR ;  /* 0x00000000000005ab */ /* 0x000fec0000000000 */
[----:B------:R-:W2:Y:S01]  /*1720*/  @P0 ATOM.E.ADD.STRONG.GPU PT, R3, desc[UR10][R4.64+0x4], R3 ;  /* 0x800004030403098a */ /* 0x000ea200081ef10a */
[----:B------:R-:W0:Y:S02]  /*1730*/  S2R R9, SR_LTMASK ;  /* 0x0000000000097919 */ /* 0x000e240000003900 */
[----:B0-----:R-:W-:-:S06]  /*1740*/  LOP3.LUT R9, R9, UR12, RZ, 0xc0, !PT ;  /* 0x0000000c09097c12 */ /* 0x001fcc000f8ec0ff */
[----:B------:R-:W0:Y:S01]  /*1750*/  POPC R9, R9 ;  /* 0x0000000900097309 */ /* 0x000e220000000000 */
[----:B--2---:R-:W0:Y:S02]  /*1760*/  SHFL.IDX PT, R2, R3, R8, 0x1f ;  /* 0x00001f0803027589 */ /* 0x004e2400000e0000 */
[----:B0-----:R-:W-:-:S07]  /*1770*/  IMAD R2, R9, UR6, R2 ;  /* 0x0000000609027c24 */ /* 0x001fce000f8e0202 */
.L_x_31:
[----:B------:R-:W2:Y:S04]  /*1780*/  LD.E.STRONG.GPU R3, desc[UR10][R4.64+0x4] ;  /* 0x0000040a04037980 */ /* 0x000ea8000c10f900 */
[----:B--2---:R-:W-:Y:S01]  /*1790*/  CCTL.IVALL ;  /* 0x00000000ff00798f */ /* 0x004fe20002000000 */
[----:B------:R-:W-:Y:S05]  /*17a0*/  YIELD ;  /* 0x0000000000007946 */ /* 0x000fea0003800000 */
[----:B------:R-:W-:-:S04]  /*17b0*/  LOP3.LUT R3, R3, R2, RZ, 0x3c, !PT ;  /* 0x0000000203037212 */ /* 0x000fc800078e3cff */
[----:B------:R-:W-:-:S13]  /*17c0*/  ISETP.GT.AND P0, PT, R3, -0x1, PT ;  /* 0xffffffff0300780c */ /* 0x000fda0003f04270 */
[----:B------:R-:W-:Y:S05]  /*17d0*/  @P0 BRA `(.L_x_31) ;  /* 0xfffffffc00e80947 */ /* 0x000fea000383ffff */
.L_x_30:
[----:B------:R-:W-:Y:S05]  /*17e0*/  BSYNC B0 ;  /* 0x0000000000007941 */ /* 0x000fea0003800000 */
.L_x_29:
[----:B------:R-:W-:-:S03]  /*17f0*/  UMOV UR6, 0xffffffff ;  /* 0xffffffff00067882 */ /* 0x000fc60000000000 */
[----:B------:R-:W-:Y:S05]  /*1800*/  BRA.DIV UR6, `(.L_x_32) ;  /* 0x0000000a06d87947 */ /* 0x000fea000b800000 */
[----:B------:R-:W-:Y:S06]  /*1810*/  BAR.SYNC.DEFER_BLOCKING 0x0 ;  /* 0x0000000000007b1d */ /* 0x000fec0000010000 */
.L_x_60:
[----:B--2---:R-:W2:Y:S01]  /*1820*/  LDG.E R6, desc[UR10][R6.64] ;  /* 0x0000000a06067981 */ /* 0x004ea2000c1e1900 */
[----:B------:R-:W3:Y:S01]  /*1830*/  LDC.64 R8, c[0x0][0x380] ;  /* 0x0000e000ff087b82 */ /* 0x000ee20000000a00 */
[----:B------:R-:W4:Y:S01]  /*1840*/  LDCU UR6, c[0x0][0x38c] ;  /* 0x00007180ff0677ac */ /* 0x000f220008000800 */
[----:B--2---:R-:W-:-:S05]  /*1850*/  IMAD.IADD R2, R11, 0x1, R6 ;  /* 0x000000010b027824 */ /* 0x004fca00078e0206 */
[----:B------:R-:W-:-:S03]  /*1860*/  SHF.R.S32.HI R3, RZ, 0x1f, R2 ;  /* 0x0000001fff037819 */ /* 0x000fc60000011402 */
[----:B----4-:R-:W-:-:S03]  /*1870*/  IMAD.WIDE R4, R11, UR6, R2 ;  /* 0x000000060b047c25 */ /* 0x010fc6000f8e0202 */
[----:B---3--:R-:W-:-:S04]  /*1880*/  LEA R8, P0, R4, R8, 0x1 ;  /* 0x0000000804087211 */ /* 0x008fc800078008ff */
[----:B------:R-:W-:-:S05]  /*1890*/  LEA.HI.X R9, R4, R9, R5, 0x1, P0 ;  /* 0x0000000904097211 */ /* 0x000fca00000f0c05 */
[----:B------:R-:W2:Y:S02]  /*18a0*/  LDG.E.U16 R8, desc[UR10][R8.64] ;  /* 0x0000000a08087981 */ /* 0x000ea4000c1e1500 */
[----:B--2---:R-:W-:-:S13]  /*18b0*/  HSETP2.NEU.AND P0, PT, R8.H0_H0, RZ.H0_H0, PT ;  /* 0x200000ff08007234 */ /* 0x004fda0003f0d800 */
[----:B------:R-:W-:Y:S05]  /*18c0*/  @!P0 EXIT ;  /* 0x000000000000894d */ /* 0x000fea0003800000 */
[----:B------:R-:W-:-:S13]  /*18d0*/  ISETP.NE.AND P0, PT, R6, RZ, PT ;  /* 0x000000ff0600720c */ /* 0x000fda0003f05270 */
[----:B------:R-:W-:Y:S05]  /*18e0*/  @!P0 BRA `(.L_x_33) ;  /* 0x0000000000808947 */ /* 0x000fea0003800000 */
[----:B------:R-:W2:Y:S02]  /*18f0*/  LDCU UR6, c[0x0][0x388] ;  /* 0x00007100ff0677ac */ /* 0x000ea40008000800 */
[----:B--2---:R-:W-:-:S13]  /*1900*/  ISETP.GE.AND P0, PT, R0, UR6, PT ;  /* 0x0000000600007c0c */ /* 0x004fda000bf06270 */
[----:B------:R-:W-:Y:S05]  /*1910*/  @P0 EXIT ;  /* 0x000000000000094d */ /* 0x000fea0003800000 */
.L_x_36:
[----:B------:R-:W-:Y:S01]  /*1920*/  ISETP.NE.AND P0, PT, R0, R2, PT ;  /* 0x000000020000720c */ /* 0x000fe20003f05270 */
[----:B------:R-:W-:-:S12]  /*1930*/  BSSY.RECONVERGENT B0, `(.L_x_34) ;  /* 0x0000016000007945 */ /* 0x000fd80003800200 */
[----:B--2---:R-:W-:Y:S05]  /*1940*/  @!P0 BRA `(.L_x_35) ;  /* 0x0000000000508947 */ /* 0x004fea0003800000 */
[----:B------:R-:W2:Y:S01]  /*1950*/  LDCU UR6, c[0x0][0x38c] ;  /* 0x00007180ff0677ac */ /* 0x000ea20008000800 */
[--C-:B------:R-:W-:Y:S01]  /*1960*/  SHF.R.S32.HI R5, RZ, 0x1f, R0.reuse ;  /* 0x0000001fff057819 */ /* 0x100fe20000011400 */
[----:B------:R-:W-:Y:S01]  /*1970*/  IMAD.MOV.U32 R4, RZ, RZ, R0 ;  /* 0x000000ffff047224 */ /* 0x000fe200078e0000 */
[----:B------:R-:W3:Y:S03]  /*1980*/  LDCU.64 UR16, c[0x0][0x380] ;  /* 0x00007000ff1077ac */ /* 0x000ee60008000a00 */
[----:B--2---:R-:W-:-:S03]  /*1990*/  IMAD.WIDE R6, R11, UR6, R4 ;  /* 0x000000060b067c25 */ /* 0x004fc6000f8e0204 */
[----:B---3--:R-:W-:-:S04]  /*19a0*/  LEA R4, P0, R6, UR16, 0x1 ;  /* 0x0000001006047c11 */ /* 0x008fc8000f8008ff */
[----:B------:R-:W-:-:S05]  /*19b0*/  LEA.HI.X R5, R6, UR17, R7, 0x1, P0 ;  /* 0x0000001106057c11 */ /* 0x000fca00080f0c07 */
[----:B------:R-:W2:Y:S01]  /*19c0*/  LDG.E.U16 R6, desc[UR10][R4.64] ;  /* 0x0000000a04067981 */ /* 0x000ea2000c1e1500 */
[----:B------:R-:W-:-:S04]  /*19d0*/  HADD2.F32 R7, -RZ, R8.H0_H0 ;  /* 0x20000008ff077230 */ /* 0x000fc80000004100 */
[----:B------:R-:W3:Y:S01]  /*19e0*/  MUFU.RCP R9, R7 ;  /* 0x0000000700097308 */ /* 0x000ee20000001000 */
[----:B--2---:R-:W-:-:S05]  /*19f0*/  HADD2.F32 R10, -RZ, R6.H0_H0 ;  /* 0x20000006ff0a7230 */ /* 0x004fca0000004100 */
[----:B---3--:R-:W-:-:S05]  /*1a00*/  FMUL R12, R10, R9 ;  /* 0x000000090a0c7220 */ /* 0x008fca0000400000 */
[----:B------:R-:W-:-:S05]  /*1a10*/  F2FP.F16.F32.PACK_AB R6, RZ, R12 ;  /* 0x0000000cff06723e */ /* 0x000fca00000000ff */
[C---:B------:R-:W-:Y:S02]  /*1a20*/  HSETP2.GEU.AND P1, PT, |R6|.reuse.H0_H0, 8.523464202880859375e-06, 8.523464202880859375e-06, PT ;  /* 0x008f008f06007434 */ /* 0x040fe40003f2ea00 */
[----:B------:R-:W-:-:S05]  /*1a30*/  HSETP2.GT.AND P0, PT, |R6|.H0_H0, RZ.H0_H0, PT ;  /* 0x200000ff06007234 */ /* 0x000fca0003f04a00 */
[----:B------:R-:W-:-:S13]  /*1a40*/  PLOP3.LUT P0, PT, P1, P0, PT, 0xf2, 0x2f ;  /* 0x00000000002f781c */ /* 0x000fda0000f01e72 */
[----:B------:R-:W-:-:S04]  /*1a50*/  @!P0 FFMA R10, -R7, R12, R10 ;  /* 0x0000000c070a8223 */ /* 0x000fc8000000010a */
[----:B------:R-:W-:-:S05]  /*1a60*/  @!P0 FFMA R10, R9, R10, R12 ;  /* 0x0000000a090a8223 */ /* 0x000fca000000000c */
[----:B------:R-:W-:-:S05]  /*1a70*/  @!P0 F2FP.F16.F32.PACK_AB R6, RZ, R10 ;  /* 0x0000000aff06823e */ /* 0x000fca00000000ff */
[----:B------:R2:W-:Y:S02]  /*1a80*/  STG.E.U16 desc[UR10][R4.64], R6 ;  /* 0x0000000604007986 */ /* 0x0005e4000c10150a */
.L_x_35:
[----:B------:R-:W-:Y:S05]  /*1a90*/  BSYNC.RECONVERGENT B0 ;  /* 0x0000000000007941 */ /* 0x000fea0003800200 */
.L_x_34:
[----:B------:R-:W3:Y:S01]  /*1aa0*/  LDCU UR6, c[0x0][0x388] ;  /* 0x00007100ff0677ac */ /* 0x000ee20008000800 */
[----:B------:R-:W-:-:S05]  /*1ab0*/  VIADD R0, R0, UR14 ;  /* 0x0000000e00007c36 */ /* 0x000fca0008000000 */
[----:B---3--:R-:W-:-:S13]  /*1ac0*/  ISETP.GE.AND P0, PT, R0, UR6, PT ;  /* 0x0000000600007c0c */ /* 0x008fda000bf06270 */
[----:B------:R-:W-:Y:S05]  /*1ad0*/  @!P0 BRA `(.L_x_36) ;  /* 0xfffffffc00908947 */ /* 0x000fea000383ffff */
[----:B------:R-:W-:Y:S05]  /*1ae0*/  EXIT ;  /* 0x000000000000794d */ /* 0x000fea0003800000 */
.L_x_33:
[----:B------:R-:W2:Y:S01]  /*1af0*/  LDCU UR6, c[0x0][0x388] ;  /* 0x00007100ff0677ac */ /* 0x000ea20008000800 */
[----:B------:R-:W-:-:S05]  /*1b00*/  VIADD R0, R0, 0x1 ;  /* 0x0000000100007836 */ /* 0x000fca0000000000 */
[----:B--2---:R-:W-:-:S13]  /*1b10*/  ISETP.GE.AND P0, PT, R0, UR6, PT ;  /* 0x0000000600007c0c */ /* 0x004fda000bf06270 */
[----:B------:R-:W-:Y:S05]  /*1b20*/  @P0 EXIT ;  /* 0x000000000000094d */ /* 0x000fea0003800000 */
[----:B------:R-:W-:-:S04]  /*1b30*/  HADD2.F32 R8, -RZ, R8.H0_H0 ;  /* 0x20000008ff087230 */ /* 0x000fc80000004100 */
[----:B------:R2:W3:Y:S03]  /*1b40*/  MUFU.RCP R7, R8 ;  /* 0x0000000800077308 */ /* 0x0004e60000001000 */
.L_x_37:
[----:B----4-:R-:W4:Y:S01]  /*1b50*/  LDCU.128 UR16, c[0x0][0x380] ;  /* 0x00007000ff1077ac */ /* 0x010f220008000c00 */
[--C-:B------:R-:W-:Y:S01]  /*1b60*/  SHF.R.S32.HI R3, RZ, 0x1f, R0.reuse ;  /* 0x0000001fff037819 */ /* 0x100fe20000011400 */
[----:B------:R-:W-:-:S04]  /*1b70*/  IMAD.MOV.U32 R2, RZ, RZ, R0 ;  /* 0x000000ffff027224 */ /* 0x000fc800078e0000 */
[----:B----4-:R-:W-:-:S03]  /*1b80*/  IMAD.WIDE R4, R11, UR19, R2 ;  /* 0x000000130b047c25 */ /* 0x010fc6000f8e0202 */
[----:B------:R-:W-:-:S04]  /*1b90*/  LEA R2, P0, R4, UR16, 0x1 ;  /* 0x0000001004027c11 */ /* 0x000fc8000f8008ff */
[----:B------:R-:W-:-:S05]  /*1ba0*/  LEA.HI.X R3, R4, UR17, R5, 0x1, P0 ;  /* 0x0000001104037c11 */ /* 0x000fca00080f0c05 */
[----:B------:R-:W4:Y:S01]  /*1bb0*/  LDG.E.U16 R4, desc[UR10][R2.64] ;  /* 0x0000000a02047981 */ /* 0x000f22000c1e1500 */
[----:B------:R-:W-:Y:S02]  /*1bc0*/  VIADD R0, R0, UR14 ;  /* 0x0000000e00007c36 */ /* 0x000fe40008000000 */
[----:B----4-:R-:W-:-:S05]  /*1bd0*/  HADD2.F32 R5, -RZ, R4.H0_H0 ;  /* 0x20000004ff057230 */ /* 0x010fca0000004100 */
[----:B---3--:R-:W-:-:S05]  /*1be0*/  FMUL R6, R7, R5 ;  /* 0x0000000507067220 */ /* 0x008fca0000400000 */
[----:B------:R-:W-:-:S05]  /*1bf0*/  F2FP.F16.F32.PACK_AB R4, RZ, R6 ;  /* 0x00000006ff04723e */ /* 0x000fca00000000ff */
[C---:B------:R-:W-:Y:S02]  /*1c00*/  HSETP2.GEU.AND P1, PT, |R4|.reuse.H0_H0, 8.523464202880859375e-06, 8.523464202880859375e-06, PT ;  /* 0x008f008f04007434 */ /* 0x040fe40003f2ea00 */
[----:B------:R-:W-:-:S05]  /*1c10*/  HSETP2.GT.AND P0, PT, |R4|.H0_H0, RZ.H0_H0, PT ;  /* 0x200000ff04007234 */ /* 0x000fca0003f04a00 */
[----:B------:R-:W-:-:S13]  /*1c20*/  PLOP3.LUT P0, PT, P1, P0, PT, 0xf2, 0x2f ;  /* 0x00000000002f781c */ /* 0x000fda0000f01e72 */
[----:B------:R-:W-:-:S04]  /*1c30*/  @!P0 FFMA R5, -R8, R6, R5 ;  /* 0x0000000608058223 */ /* 0x000fc80000000105 */
[----:B------:R-:W-:-:S05]  /*1c40*/  @!P0 FFMA R5, R7, R5, R6 ;  /* 0x0000000507058223 */ /* 0x000fca0000000006 */
[----:B------:R-:W-:Y:S02]  /*1c50*/  @!P0 F2FP.F16.F32.PACK_AB R4, RZ, R5 ;  /* 0x00000005ff04823e */ /* 0x000fe400000000ff */
[----:B------:R-:W-:-:S03]  /*1c60*/  ISETP.GE.AND P0, PT, R0, UR18, PT ;  /* 0x0000001200007c0c */ /* 0x000fc6000bf06270 */
[----:B------:R4:W-:Y:S10]  /*1c70*/  STG.E.U16 desc[UR10][R2.64], R4 ;  /* 0x0000000402007986 */ /* 0x0009f4000c10150a */
[----:B------:R-:W-:Y:S05]  /*1c80*/  @!P0 BRA `(.L_x_37) ;  /* 0xfffffffc00b08947 */ /* 0x000fea000383ffff */
[----:B------:R-:W-:Y:S05]  /*1c90*/  EXIT ;  /* 0x000000000000794d */ /* 0x000fea0003800000 */
.L_x_10:
[----:B------:R-:W-:Y:S02]  /*1ca0*/  IMAD.MOV.U32 R12, RZ, RZ, R6 ;  /* 0x000000ffff0c7224 */ /* 0x000fe400078e0006 */
[----:B------:R-:W-:Y:S02]  /*1cb0*/  IMAD.MOV.U32 R14, RZ, RZ, 0x10 ;  /* 0x00000010ff0e7424 */ /* 0x000fe400078e00ff */
[----:B------:R-:W-:Y:S02]  /*1cc0*/  IMAD.MOV.U32 R19, RZ, RZ, 0x1f ;  /* 0x0000001fff137424 */ /* 0x000fe400078e00ff */
[----:B------:R-:W-:-:S07]  /*1cd0*/  IMAD.MOV.U32 R9, RZ, RZ, -0x1 ;  /* 0xffffffffff097424 */ /* 0x000fce00078e00ff */
[----:B------:R-:W-:Y:S05]  /*1ce0*/  WARPSYNC.COLLECTIVE R9, `(.L_x_38) ;  /* 0x0000000009087348 */ /* 0x000fea0003c00000 */
[----:B------:R0:W1:Y:S02]  /*1cf0*/  SHFL.DOWN P1, R10, R12, R14, R19 ;  /* 0x0800000e0c0a7389 */ /* 0x0000640000020013 */
[----:B01----:R-:W-:Y:S05]  /*1d00*/  ENDCOLLECTIVE ;  /* 0x000000000000791b */ /* 0x003fea0003800000 */
.L_x_38:
[----:B------:R-:W-:Y:S02]  /*1d10*/  IMAD.MOV.U32 R12, RZ, RZ, R5 ;  /* 0x000000ffff0c7224 */ /* 0x000fe400078e0005 */
[----:B------:R-:W-:-:S07]  /*1d20*/  IMAD.MOV.U32 R7, RZ, RZ, R10 ;  /* 0x000000ffff077224 */ /* 0x000fce00078e000a */
[----:B------:R-:W-:Y:S05]  /*1d30*/  WARPSYNC.COLLECTIVE R9, `(.L_x_39) ;  /* 0x0000000009087348 */ /* 0x000fea0003c00000 */
[----:B------:R0:W1:Y:S02]  /*1d40*/  SHFL.DOWN P1, R10, R12, R14, R19 ;  /* 0x0800000e0c0a7389 */ /* 0x0000640000020013 */
[----:B01----:R-:W-:Y:S05]  /*1d50*/  ENDCOLLECTIVE ;  /* 0x000000000000791b */ /* 0x003fea0003800000 */
.L_x_39:
[----:B------:R-:W-:-:S05]  /*1d60*/  HSETP2.GT.AND P2, PT, R7.H0_H0, R4.H0_H0, PT ;  /* 0x2000000407007234 */ /* 0x000fca0003f44800 */
[----:B------:R-:W-:-:S04]  /*1d70*/  SEL R7, R4, R7, !P2 ;  /* 0x0000000704077207 */ /* 0x000fc80005000000 */
[----:B------:R-:W-:Y:S01]  /*1d80*/  PRMT R6, R7, 0x5410, R7 ;  /* 0x0000541007067816 */ /* 0x000fe20000000007 */
[----:B------:R-:W-:-:S04]  /*1d90*/  IMAD.MOV.U32 R14, RZ, RZ, 0x8 ;  /* 0x00000008ff0e7424 */ /* 0x000fc800078e00ff */
[----:B------:R-:W-:Y:S02]  /*1da0*/  IMAD.MOV.U32 R12, RZ, RZ, R6 ;  /* 0x000000ffff0c7224 */ /* 0x000fe400078e0006 */
[----:B------:R-:W-:-:S07]  /*1db0*/  IMAD.MOV.U32 R4, RZ, RZ, R10 ;  /* 0x000000ffff047224 */ /* 0x000fce00078e000a */
[----:B------:R-:W-:Y:S05]  /*1dc0*/  WARPSYNC.COLLECTIVE R9, `(.L_x_40) ;  /* 0x0000000009087348 */ /* 0x000fea0003c00000 */
[----:B------:R0:W1:Y:S02]  /*1dd0*/  SHFL.DOWN P1, R10, R12, R14, R19 ;  /* 0x0800000e0c0a7389 */ /* 0x0000640000020013 */
[----:B01----:R-:W-:Y:S05]  /*1de0*/  ENDCOLLECTIVE ;  /* 0x000000000000791b */ /* 0x003fea0003800000 */
.L_x_40:
[----:B------:R-:W-:-:S05]  /*1df0*/  SEL R4, R5, R4, !P2 ;  /* 0x0000000405047207 */ /* 0x000fca0005000000 */
[----:B------:R-:W-:Y:S02]  /*1e00*/  IMAD.MOV.U32 R12, RZ, RZ, R4 ;  /* 0x000000ffff0c7224 */ /* 0x000fe400078e0004 */
[----:B------:R-:W-:-:S07]  /*1e10*/  IMAD.MOV.U32 R8, RZ, RZ, R10 ;  /* 0x000000ffff087224 */ /* 0x000fce00078e000a */
[----:B------:R-:W-:Y:S05]  /*1e20*/  WARPSYNC.COLLECTIVE R9, `(.L_x_41) ;  /* 0x0000000009087348 */ /* 0x000fea0003c00000 */
[----:B------:R0:W1:Y:S02]  /*1e30*/  SHFL.DOWN P1, R10, R12, R14, R19 ;  /* 0x0800000e0c0a7389 */ /* 0x0000640000020013 */
[----:B01----:R-:W-:Y:S05]  /*1e40*/  ENDCOLLECTIVE ;  /* 0x000000000000791b */ /* 0x003fea0003800000 */
.L_x_41:
        /* <DEDUP_REMOVED lines=9> */
.L_x_42:
[----:B------:R-:W-:-:S05]  /*1ee0*/  SEL R7, R4, R7, !P3 ;  /* 0x0000000704077207 */ /* 0x000fca0005800000 */
[----:B------:R-:W-:Y:S02]  /*1ef0*/  IMAD.MOV.U32 R12, RZ, RZ, R7 ;  /* 0x000000ffff0c7224 */ /* 0x000fe400078e0007 */
[----:B------:R-:W-:-:S07]  /*1f00*/  IMAD.MOV.U32 R15, RZ, RZ, R10 ;  /* 0x000000ffff0f7224 */ /* 0x000fce00078e000a */
[----:B------:R-:W-:Y:S05]  /*1f10*/  WARPSYNC.COLLECTIVE R9, `(.L_x_43) ;  /* 0x0000000009087348 */ /* 0x000fea0003c00000 */
[----:B------:R0:W1:Y:S02]  /*1f20*/  SHFL.DOWN P1, R10, R12, R14, R19 ;  /* 0x0800000e0c0a7389 */ /* 0x0000640000020013 */
[----:B01----:R-:W-:Y:S05]  /*1f30*/  ENDCOLLECTIVE ;  /* 0x000000000000791b */ /* 0x003fea0003800000 */
.L_x_43:
        /* <DEDUP_REMOVED lines=9> */
.L_x_44:
[----:B------:R-:W-:-:S05]  /*1fd0*/  SEL R6, R7, R6, !P2 ;  /* 0x0000000607067207 */ /* 0x000fca0005000000 */
[----:B------:R-:W-:Y:S02]  /*1fe0*/  IMAD.MOV.U32 R12, RZ, RZ, R6 ;  /* 0x000000ffff0c7224 */ /* 0x000fe400078e0006 */
[----:B------:R-:W-:-:S07]  /*1ff0*/  IMAD.MOV.U32 R15, RZ, RZ, R10 ;  /* 0x000000ffff0f7224 */ /* 0x000fce00078e000a */
[----:B------:R-:W-:Y:S05]  /*2000*/  WARPSYNC.COLLECTIVE R9, `(.L_x_45) ;  /* 0x0000000009087348 */ /* 0x000fea0003c00000 */
[----:B------:R0:W1:Y:S02]  /*2010*/  SHFL.DOWN P1, R10, R12, R14, R19 ;  /* 0x0800000e0c0a7389 */ /* 0x0000640000020013 */
[----:B01----:R-:W-:Y:S05]  /*2020*/  ENDCOLLECTIVE ;  /* 0x000000000000791b */ /* 0x003fea0003800000 */
.L_x_45:
        /* <DEDUP_REMOVED lines=9> */
.L_x_46:
[----:B------:R-:W-:-:S05]  /*20c0*/  SEL R17, R6, R17, !P2 ;  /* 0x0000001106117207 */ /* 0x000fca0005000000 */
[----:B------:R-:W-:Y:S02]  /*20d0*/  IMAD.MOV.U32 R12, RZ, RZ, R17 ;  /* 0x000000ffff0c7224 */ /* 0x000fe400078e0011 */
[----:B------:R-:W-:-:S07]  /*20e0*/  IMAD.MOV.U32 R15, RZ, RZ, R10 ;  /* 0x000000ffff0f7224 */ /* 0x000fce00078e000a */
[----:B------:R-:W-:Y:S05]  /*20f0*/  WARPSYNC.COLLECTIVE R9, `(.L_x_47) ;  /* 0x0000000009087348 */ /* 0x000fea0003c00000 */
[----:B------:R0:W1:Y:S02]  /*2100*/  SHFL.DOWN P1, R10, R12, R14, R19 ;  /* 0x0800000e0c0a7389 */ /* 0x0000640000020013 */
[----:B01----:R-:W-:Y:S05]  /*2110*/  ENDCOLLECTIVE ;  /* 0x000000000000791b */ /* 0x003fea0003800000 */
.L_x_47:
[----:B------:R-:W-:Y:S05]  /*2120*/  BRA `(.L_x_48) ;  /* 0xffffffec00007947 */ /* 0x000fea000383ffff */
.L_x_12:
[----:B------:R-:W-:Y:S01]  /*2130*/  BSSY B0, `(.L_x_49) ;  /* 0x000000a000007945 */ /* 0x000fe20003800000 */
[----:B------:R-:W-:Y:S02]  /*2140*/  IMAD.MOV.U32 R10, RZ, RZ, 0x0 ;  /* 0x00000000ff0a7424 */ /* 0x000fe400078e00ff */
[----:B------:R-:W-:Y:S02]  /*2150*/  IMAD.MOV.U32 R12, RZ, RZ, 0x0 ;  /* 0x00000000ff0c7424 */ /* 0x000fe400078e00ff */
[----:B------:R-:W-:-:S07]  /*2160*/  IMAD.MOV.U32 R9, RZ, RZ, -0x1 ;  /* 0xffffffffff097424 */ /* 0x000fce00078e00ff */
[----:B------:R-:W-:Y:S05]  /*2170*/  WARPSYNC.COLLECTIVE.ALL `(.L_x_50) ;  /* 0x0000000000147948 */ /* 0x000fea0003c00000 */
[----:B------:R-:W-:-:S04]  /*2180*/  SHF.L.U32 R12, R12, 0x10, RZ ;  /* 0x000000100c0c7819 */ /* 0x000fc800000006ff */
[----:B------:R-:W-:-:S05]  /*2190*/  LOP3.LUT R12, R12, 0xf, R10, 0xf8, !PT ;  /* 0x0000000f0c0c7812 */ /* 0x000fca00078ef80a */
[----:B------:R0:W-:Y:S02]  /*21a0*/  BAR.SYNC.DEFER_BLOCKING R12, R12 ;  /* 0x0000000c0000731d */ /* 0x0001e40000010000 */
[----:B0-----:R-:W-:-:S04]  /*21b0*/  SHF.R.U32 R12, R12, 0x10, RZ ;  /* 0x000000100c0c7819 */ /* 0x001fc800000016ff */
[----:B------:R-:W-:Y:S05]  /*21c0*/  ENDCOLLECTIVE ;  /* 0x000000000000791b */ /* 0x000fea0003800000 */
.L_x_50:
[----:B------:R-:W-:Y:S05]  /*21d0*/  BSYNC B0 ;  /* 0x0000000000007941 */ /* 0x000fea0003800000 */
.L_x_49:
[----:B------:R-:W-:Y:S05]  /*21e0*/  BRA `(.L_x_51) ;  /* 0xffffffec002c7947 */ /* 0x000fea000383ffff */
.L_x_16:
        /* <DEDUP_REMOVED lines=10> */
.L_x_53:
[----:B------:R-:W-:Y:S05]  /*2290*/  BSYNC B0 ;  /* 0x0000000000007941 */ /* 0x000fea0003800000 */
.L_x_52:
[----:B------:R-:W-:Y:S05]  /*22a0*/  BRA `(.L_x_54) ;  /* 0xffffffec00a87947 */ /* 0x000fea000383ffff */
.L_x_28:
[----:B------:R-:W-:Y:S01]  /*22b0*/  BSSY B0, `(.L_x_55) ;  /* 0x000000a000007945 */ /* 0x000fe20003800000 */
[----:B------:R-:W-:Y:S02]  /*22c0*/  IMAD.MOV.U32 R10, RZ, RZ, 0x0 ;  /* 0x00000000ff0a7424 */ /* 0x000fe400078e00ff */
[----:B------:R-:W-:Y:S02]  /*22d0*/  IMAD.MOV.U32 R12, RZ, RZ, 0x0 ;  /* 0x00000000ff0c7424 */ /* 0x000fe400078e00ff */
[----:B------:R-:W-:-:S07]  /*22e0*/  IMAD.MOV.U32 R9, RZ, RZ, -0x1 ;  /* 0xffffffffff097424 */ /* 0x000fce00078e00ff */
[----:B012---:R-:W-:Y:S05]  /*22f0*/  WARPSYNC.COLLECTIVE.ALL `(.L_x_56) ;  /* 0x0000000000147948 */ /* 0x007fea0003c00000 */
[----:B------:R-:W-:-:S04]  /*2300*/  SHF.L.U32 R12, R12, 0x10, RZ ;  /* 0x000000100c0c7819 */ /* 0x000fc800000006ff */
[----:B------:R-:W-:-:S05]  /*2310*/  LOP3.LUT R12, R12, 0xf, R10, 0xf8, !PT ;  /* 0x0000000f0c0c7812 */ /* 0x000fca00078ef80a */
[----:B------:R3:W-:Y:S02]  /*2320*/  BAR.SYNC.DEFER_BLOCKING R12, R12 ;  /* 0x0000000c0000731d */ /* 0x0007e40000010000 */
[----:B---3--:R-:W-:-:S04]  /*2330*/  SHF.R.U32 R12, R12, 0x10, RZ ;  /* 0x000000100c0c7819 */ /* 0x008fc800000016ff */
[----:B012---:R-:W-:Y:S05]  /*2340*/  ENDCOLLECTIVE ;  /* 0x000000000000791b */ /* 0x007fea0003800000 */
.L_x_56:
[----:B------:R-:W-:Y:S05]  /*2350*/  BSYNC B0 ;  /* 0x0000000000007941 */ /* 0x000fea0003800000 */
.L_x_55:
[----:B------:R-:W-:Y:S05]  /*2360*/  BRA `(.L_x_57) ;  /* 0xfffffff000907947 */ /* 0x000fea000383ffff */
.L_x_32:
        /* <DEDUP_REMOVED lines=10> */
.L_x_59:
[----:B------:R-:W-:Y:S05]  /*2410*/  BSYNC B0 ;  /* 0x0000000000007941 */ /* 0x000fea0003800000 */
.L_x_58:
[----:B------:R-:W-:Y:S05]  /*2420*/  BRA `(.L_x_60) ;  /* 0xfffffff000fc7947 */ /* 0x000fea000383ffff */
.L_x_61:
        /* <DEDUP_REMOVED lines=13> */
.L_x_64:


//--------------------- .nv.shared._Z26panel_update_kernel_cacheUP6__halfiiiii --------------------------
	.section	.nv.shared._Z26panel_update_kernel_cacheUP6__halfiiiii,"aw",@nobits
	.sectionflags	@""
	.align	16
	.zero		1024


//--------------------- .nv.shared.reserved.0     --------------------------
	.section	.nv.shared.reserved.0,"aw",@nobits
	.weak		__nv_reservedSMEM_offset_0_alias
	.size		__nv_reservedSMEM_offset_0_alias, 0, 64
	.other		__nv_reservedSMEM_offset_0_alias,@"STO_CUDA_RESERVED_SHARED STV_DEFAULT"
__nv_reservedSMEM_offset_0_alias:
	.zero		0
	.zero		64


//--------------------- .nv.shared._Z21panel_row_swap_kernelP6__halfiiiiiPKi --------------------------
	.section	.nv.shared._Z21panel_row_swap_kernelP6__halfiiiiiPKi,"aw",@nobits
	.sectionflags	@""
	.align	16
	.zero		1024


//--------------------- .nv.shared._Z36panel_pivot_and_prescale_coop_kernelP6__halfiiiiS0_PiiS1_ --------------------------
	.section	.nv.shared._Z36panel_pivot_and_prescale_coop_kernelP6__halfiiiiS0_PiiS1_,"aw",@nobits
	.sectionflags	@""
	.align	16
	.zero		1024


//--------------------- .nv.constant0._Z26panel_update_kernel_cacheUP6__halfiiiii --------------------------
	.section	.nv.constant0._Z26panel_update_kernel_cacheUP6__halfiiiii,"a",@progbits
	.sectionflags	@""
	.align	4
.nv.constant0._Z26panel_update_kernel_cacheUP6__halfiiiii:
	.zero		924


//--------------------- .nv.constant0._Z21panel_row_swap_kernelP6__halfiiiiiPKi --------------------------
	.section	.nv.constant0._Z21panel_row_swap_kernelP6__halfiiiiiPKi,"a",@progbits
	.sectionflags	@""
	.align	4
.nv.constant0._Z21panel_row_swap_kernelP6__halfiiiiiPKi:
	.zero		936


//--------------------- .nv.constant0._Z36panel_pivot_and_prescale_coop_kernelP6__halfiiiiS0_PiiS1_ --------------------------
	.section	.nv.constant0._Z36panel_pivot_and_prescale_coop_kernelP6__halfiiiiS0_PiiS1_,"a",@progbits
	.sectionflags	@""
	.align	4
.nv.constant0._Z36panel_pivot_and_prescale_coop_kernelP6__halfiiiiS0_PiiS1_:
	.zero		952


//--------------------- SYMBOLS --------------------------

	.type		.nv.reservedSmem.offset0,@object
	.size		.nv.reservedSmem.offset0,0x4
	.type		.nv.reservedSmem.cap,@object
	.size		.nv.reservedSmem.cap,0x4
